//
// Generated by NVIDIA NVVM Compiler
//
// Compiler Build ID: CL-36424714
// Cuda compilation tools, release 13.0, V13.0.88
// Based on NVVM 20.0.0
//

.version 9.0
.target sm_100
.address_size 64

	// .globl	_Z17convolutionRowGPUPdS_S_iii

.visible .entry _Z17convolutionRowGPUPdS_S_iii(
	.param .u64 .ptr .align 1 _Z17convolutionRowGPUPdS_S_iii_param_0,
	.param .u64 .ptr .align 1 _Z17convolutionRowGPUPdS_S_iii_param_1,
	.param .u64 .ptr .align 1 _Z17convolutionRowGPUPdS_S_iii_param_2,
	.param .u32 _Z17convolutionRowGPUPdS_S_iii_param_3,
	.param .u32 _Z17convolutionRowGPUPdS_S_iii_param_4,
	.param .u32 _Z17convolutionRowGPUPdS_S_iii_param_5
)
{
	.reg .pred 	%p<52>;
	.reg .b32 	%r<68>;
	.reg .b64 	%rd<25>;
	.reg .b64 	%fd<87>;

	ld.param.u64 	%rd9, [_Z17convolutionRowGPUPdS_S_iii_param_0];
	ld.param.u64 	%rd10, [_Z17convolutionRowGPUPdS_S_iii_param_1];
	ld.param.u64 	%rd11, [_Z17convolutionRowGPUPdS_S_iii_param_2];
	ld.param.u32 	%r29, [_Z17convolutionRowGPUPdS_S_iii_param_3];
	ld.param.u32 	%r30, [_Z17convolutionRowGPUPdS_S_iii_param_5];
	cvta.to.global.u64 	%rd1, %rd11;
	cvta.to.global.u64 	%rd2, %rd10;
	mov.u32 	%r31, %ctaid.x;
	mov.u32 	%r32, %ntid.x;
	mov.u32 	%r33, %tid.x;
	mad.lo.s32 	%r1, %r31, %r32, %r33;
	mov.u32 	%r34, %ctaid.y;
	mov.u32 	%r35, %ntid.y;
	mov.u32 	%r36, %tid.y;
	mad.lo.s32 	%r2, %r34, %r35, %r36;
	setp.lt.s32 	%p1, %r30, 0;
	mov.f64 	%fd82, 0d0000000000000000;
	@%p1 bra 	$L__BB0_39;
	neg.s32 	%r66, %r30;
	mul.lo.s32 	%r4, %r29, %r2;
	setp.lt.u32 	%p2, %r30, 4;
	mov.f64 	%fd82, 0d0000000000000000;
	@%p2 bra 	$L__BB0_21;
	shl.b32 	%r62, %r30, 1;
	sub.s32 	%r64, 3, %r30;
	and.b32  	%r37, %r62, -8;
	neg.s32 	%r63, %r37;
	sub.s32 	%r61, %r1, %r30;
	add.s32 	%r38, %r1, %r4;
	sub.s32 	%r60, %r38, %r30;
	mov.f64 	%fd82, 0d0000000000000000;
$L__BB0_3:
	.pragma "nounroll";
	setp.lt.s32 	%p3, %r61, 0;
	setp.ge.s32 	%p4, %r61, %r29;
	mul.wide.s32 	%rd12, %r60, 8;
	add.s64 	%rd3, %rd2, %rd12;
	mul.wide.s32 	%rd13, %r62, 8;
	add.s64 	%rd4, %rd1, %rd13;
	or.pred  	%p5, %p3, %p4;
	@%p5 bra 	$L__BB0_5;
	ld.global.f64 	%fd38, [%rd3];
	ld.global.f64 	%fd39, [%rd4];
	fma.rn.f64 	%fd82, %fd38, %fd39, %fd82;
$L__BB0_5:
	add.s32 	%r39, %r61, 1;
	setp.lt.s32 	%p6, %r39, 0;
	setp.ge.s32 	%p7, %r39, %r29;
	or.pred  	%p8, %p6, %p7;
	@%p8 bra 	$L__BB0_7;
	ld.global.f64 	%fd40, [%rd3+8];
	ld.global.f64 	%fd41, [%rd4+-8];
	fma.rn.f64 	%fd82, %fd40, %fd41, %fd82;
$L__BB0_7:
	add.s32 	%r40, %r61, 2;
	setp.lt.s32 	%p9, %r40, 0;
	setp.ge.s32 	%p10, %r40, %r29;
	or.pred  	%p11, %p9, %p10;
	@%p11 bra 	$L__BB0_9;
	ld.global.f64 	%fd42, [%rd3+16];
	ld.global.f64 	%fd43, [%rd4+-16];
	fma.rn.f64 	%fd82, %fd42, %fd43, %fd82;
$L__BB0_9:
	add.s32 	%r41, %r61, 3;
	setp.lt.s32 	%p12, %r41, 0;
	setp.ge.s32 	%p13, %r41, %r29;
	or.pred  	%p14, %p12, %p13;
	@%p14 bra 	$L__BB0_11;
	ld.global.f64 	%fd44, [%rd3+24];
	ld.global.f64 	%fd45, [%rd4+-24];
	fma.rn.f64 	%fd82, %fd44, %fd45, %fd82;
$L__BB0_11:
	add.s32 	%r42, %r61, 4;
	setp.lt.s32 	%p15, %r42, 0;
	setp.ge.s32 	%p16, %r42, %r29;
	or.pred  	%p17, %p15, %p16;
	@%p17 bra 	$L__BB0_13;
	ld.global.f64 	%fd46, [%rd3+32];
	ld.global.f64 	%fd47, [%rd4+-32];
	fma.rn.f64 	%fd82, %fd46, %fd47, %fd82;
$L__BB0_13:
	add.s32 	%r43, %r61, 5;
	setp.lt.s32 	%p18, %r43, 0;
	setp.ge.s32 	%p19, %r43, %r29;
	or.pred  	%p20, %p18, %p19;
	@%p20 bra 	$L__BB0_15;
	ld.global.f64 	%fd48, [%rd3+40];
	ld.global.f64 	%fd49, [%rd4+-40];
	fma.rn.f64 	%fd82, %fd48, %fd49, %fd82;
$L__BB0_15:
	add.s32 	%r44, %r61, 6;
	setp.lt.s32 	%p21, %r44, 0;
	setp.ge.s32 	%p22, %r44, %r29;
	or.pred  	%p23, %p21, %p22;
	@%p23 bra 	$L__BB0_17;
	ld.global.f64 	%fd50, [%rd3+48];
	ld.global.f64 	%fd51, [%rd4+-48];
	fma.rn.f64 	%fd82, %fd50, %fd51, %fd82;
$L__BB0_17:
	add.s32 	%r45, %r61, 7;
	setp.lt.s32 	%p24, %r45, 0;
	setp.ge.s32 	%p25, %r45, %r29;
	or.pred  	%p26, %p24, %p25;
	@%p26 bra 	$L__BB0_19;
	ld.global.f64 	%fd52, [%rd3+56];
	ld.global.f64 	%fd53, [%rd4+-56];
	fma.rn.f64 	%fd82, %fd52, %fd53, %fd82;
$L__BB0_19:
	add.s32 	%r64, %r64, 8;
	add.s32 	%r63, %r63, 8;
	add.s32 	%r62, %r62, -8;
	add.s32 	%r61, %r61, 8;
	add.s32 	%r60, %r60, 8;
	setp.ne.s32 	%p27, %r63, 0;
	@%p27 bra 	$L__BB0_3;
	add.s32 	%r66, %r64, -3;
$L__BB0_21:
	shl.b32 	%r46, %r30, 1;
	and.b32  	%r47, %r46, 6;
	setp.lt.u32 	%p28, %r47, 3;
	@%p28 bra 	$L__BB0_31;
	add.s32 	%r22, %r66, %r1;
	setp.lt.s32 	%p29, %r22, 0;
	setp.ge.s32 	%p30, %r22, %r29;
	add.s32 	%r48, %r22, %r4;
	mul.wide.s32 	%rd14, %r48, 8;
	add.s64 	%rd5, %rd2, %rd14;
	sub.s32 	%r49, %r30, %r66;
	mul.wide.s32 	%rd15, %r49, 8;
	add.s64 	%rd6, %rd1, %rd15;
	or.pred  	%p31, %p29, %p30;
	@%p31 bra 	$L__BB0_24;
	ld.global.f64 	%fd54, [%rd5];
	ld.global.f64 	%fd55, [%rd6];
	fma.rn.f64 	%fd82, %fd54, %fd55, %fd82;
$L__BB0_24:
	add.s32 	%r50, %r22, 1;
	setp.lt.s32 	%p32, %r50, 0;
	setp.ge.s32 	%p33, %r50, %r29;
	or.pred  	%p34, %p32, %p33;
	@%p34 bra 	$L__BB0_26;
	ld.global.f64 	%fd56, [%rd5+8];
	ld.global.f64 	%fd57, [%rd6+-8];
	fma.rn.f64 	%fd82, %fd56, %fd57, %fd82;
$L__BB0_26:
	add.s32 	%r51, %r22, 2;
	setp.lt.s32 	%p35, %r51, 0;
	setp.ge.s32 	%p36, %r51, %r29;
	or.pred  	%p37, %p35, %p36;
	@%p37 bra 	$L__BB0_28;
	ld.global.f64 	%fd58, [%rd5+16];
	ld.global.f64 	%fd59, [%rd6+-16];
	fma.rn.f64 	%fd82, %fd58, %fd59, %fd82;
$L__BB0_28:
	add.s32 	%r52, %r22, 3;
	setp.lt.s32 	%p38, %r52, 0;
	setp.ge.s32 	%p39, %r52, %r29;
	or.pred  	%p40, %p38, %p39;
	@%p40 bra 	$L__BB0_30;
	ld.global.f64 	%fd60, [%rd5+24];
	ld.global.f64 	%fd61, [%rd6+-24];
	fma.rn.f64 	%fd82, %fd60, %fd61, %fd82;
$L__BB0_30:
	add.s32 	%r66, %r66, 4;
$L__BB0_31:
	and.b32  	%r53, %r30, 1;
	setp.eq.b32 	%p41, %r53, 1;
	not.pred 	%p42, %p41;
	@%p42 bra 	$L__BB0_37;
	add.s32 	%r25, %r66, %r1;
	setp.lt.s32 	%p43, %r25, 0;
	setp.ge.s32 	%p44, %r25, %r29;
	add.s32 	%r54, %r25, %r4;
	mul.wide.s32 	%rd16, %r54, 8;
	add.s64 	%rd7, %rd2, %rd16;
	sub.s32 	%r55, %r30, %r66;
	mul.wide.s32 	%rd17, %r55, 8;
	add.s64 	%rd8, %rd1, %rd17;
	or.pred  	%p45, %p43, %p44;
	@%p45 bra 	$L__BB0_34;
	ld.global.f64 	%fd62, [%rd7];
	ld.global.f64 	%fd63, [%rd8];
	fma.rn.f64 	%fd82, %fd62, %fd63, %fd82;
$L__BB0_34:
	add.s32 	%r56, %r25, 1;
	setp.lt.s32 	%p46, %r56, 0;
	setp.ge.s32 	%p47, %r56, %r29;
	or.pred  	%p48, %p46, %p47;
	@%p48 bra 	$L__BB0_36;
	ld.global.f64 	%fd64, [%rd7+8];
	ld.global.f64 	%fd65, [%rd8+-8];
	fma.rn.f64 	%fd82, %fd64, %fd65, %fd82;
$L__BB0_36:
	add.s32 	%r66, %r66, 2;
$L__BB0_37:
	add.s32 	%r28, %r66, %r1;
	setp.lt.s32 	%p49, %r28, 0;
	setp.ge.s32 	%p50, %r28, %r29;
	or.pred  	%p51, %p49, %p50;
	@%p51 bra 	$L__BB0_39;
	add.s32 	%r57, %r28, %r4;
	mul.wide.s32 	%rd18, %r57, 8;
	add.s64 	%rd19, %rd2, %rd18;
	ld.global.f64 	%fd66, [%rd19];
	sub.s32 	%r58, %r30, %r66;
	mul.wide.s32 	%rd20, %r58, 8;
	add.s64 	%rd21, %rd1, %rd20;
	ld.global.f64 	%fd67, [%rd21];
	fma.rn.f64 	%fd82, %fd66, %fd67, %fd82;
$L__BB0_39:
	cvta.to.global.u64 	%rd22, %rd9;
	mad.lo.s32 	%r59, %r29, %r2, %r1;
	mul.wide.s32 	%rd23, %r59, 8;
	add.s64 	%rd24, %rd22, %rd23;
	st.global.f64 	[%rd24], %fd82;
	ret;

}
	// .globl	_Z20convolutionColumnGPUPdS_S_iii
.visible .entry _Z20convolutionColumnGPUPdS_S_iii(
	.param .u64 .ptr .align 1 _Z20convolutionColumnGPUPdS_S_iii_param_0,
	.param .u64 .ptr .align 1 _Z20convolutionColumnGPUPdS_S_iii_param_1,
	.param .u64 .ptr .align 1 _Z20convolutionColumnGPUPdS_S_iii_param_2,
	.param .u32 _Z20convolutionColumnGPUPdS_S_iii_param_3,
	.param .u32 _Z20convolutionColumnGPUPdS_S_iii_param_4,
	.param .u32 _Z20convolutionColumnGPUPdS_S_iii_param_5
)
{
	.reg .pred 	%p<52>;
	.reg .b32 	%r<108>;
	.reg .b64 	%rd<48>;
	.reg .b64 	%fd<87>;

	ld.param.u64 	%rd7, [_Z20convolutionColumnGPUPdS_S_iii_param_1];
	ld.param.u64 	%rd8, [_Z20convolutionColumnGPUPdS_S_iii_param_2];
	ld.param.u32 	%r54, [_Z20convolutionColumnGPUPdS_S_iii_param_3];
	ld.param.u32 	%r55, [_Z20convolutionColumnGPUPdS_S_iii_param_4];
	ld.param.u32 	%r56, [_Z20convolutionColumnGPUPdS_S_iii_param_5];
	cvta.to.global.u64 	%rd1, %rd8;
	cvta.to.global.u64 	%rd2, %rd7;
	mov.u32 	%r57, %ctaid.x;
	mov.u32 	%r58, %ntid.x;
	mov.u32 	%r59, %tid.x;
	mad.lo.s32 	%r1, %r57, %r58, %r59;
	mov.u32 	%r60, %ctaid.y;
	mov.u32 	%r61, %ntid.y;
	mov.u32 	%r62, %tid.y;
	mad.lo.s32 	%r2, %r60, %r61, %r62;
	setp.lt.s32 	%p1, %r56, 0;
	mov.f64 	%fd82, 0d0000000000000000;
	@%p1 bra 	$L__BB1_39;
	neg.s32 	%r106, %r56;
	setp.lt.u32 	%p2, %r56, 4;
	mov.f64 	%fd82, 0d0000000000000000;
	@%p2 bra 	$L__BB1_21;
	shl.b32 	%r102, %r56, 1;
	sub.s32 	%r104, 3, %r56;
	and.b32  	%r63, %r102, -8;
	neg.s32 	%r103, %r63;
	sub.s32 	%r101, %r2, %r56;
	mul.lo.s32 	%r64, %r54, %r101;
	add.s32 	%r65, %r64, %r54;
	add.s32 	%r100, %r1, %r65;
	shl.b32 	%r9, %r54, 3;
	add.s32 	%r66, %r101, 2;
	mad.lo.s32 	%r99, %r54, %r66, %r1;
	add.s32 	%r67, %r101, 3;
	mad.lo.s32 	%r98, %r54, %r67, %r1;
	add.s32 	%r68, %r101, 4;
	mad.lo.s32 	%r97, %r54, %r68, %r1;
	add.s32 	%r69, %r101, 5;
	mad.lo.s32 	%r96, %r54, %r69, %r1;
	add.s32 	%r70, %r101, 6;
	mad.lo.s32 	%r95, %r54, %r70, %r1;
	add.s32 	%r71, %r101, 7;
	mad.lo.s32 	%r94, %r54, %r71, %r1;
	add.s32 	%r93, %r1, %r64;
	mov.f64 	%fd82, 0d0000000000000000;
$L__BB1_3:
	.pragma "nounroll";
	setp.lt.s32 	%p3, %r101, 0;
	setp.ge.s32 	%p4, %r101, %r55;
	mul.wide.s32 	%rd9, %r102, 8;
	add.s64 	%rd3, %rd1, %rd9;
	or.pred  	%p5, %p3, %p4;
	@%p5 bra 	$L__BB1_5;
	mul.wide.s32 	%rd10, %r93, 8;
	add.s64 	%rd11, %rd2, %rd10;
	ld.global.f64 	%fd38, [%rd11];
	ld.global.f64 	%fd39, [%rd3];
	fma.rn.f64 	%fd82, %fd38, %fd39, %fd82;
$L__BB1_5:
	add.s32 	%r72, %r101, 1;
	setp.lt.s32 	%p6, %r72, 0;
	setp.ge.s32 	%p7, %r72, %r55;
	or.pred  	%p8, %p6, %p7;
	@%p8 bra 	$L__BB1_7;
	mul.wide.s32 	%rd12, %r100, 8;
	add.s64 	%rd13, %rd2, %rd12;
	ld.global.f64 	%fd40, [%rd13];
	ld.global.f64 	%fd41, [%rd3+-8];
	fma.rn.f64 	%fd82, %fd40, %fd41, %fd82;
$L__BB1_7:
	add.s32 	%r73, %r101, 2;
	setp.lt.s32 	%p9, %r73, 0;
	setp.ge.s32 	%p10, %r73, %r55;
	or.pred  	%p11, %p9, %p10;
	@%p11 bra 	$L__BB1_9;
	mul.wide.s32 	%rd14, %r99, 8;
	add.s64 	%rd15, %rd2, %rd14;
	ld.global.f64 	%fd42, [%rd15];
	ld.global.f64 	%fd43, [%rd3+-16];
	fma.rn.f64 	%fd82, %fd42, %fd43, %fd82;
$L__BB1_9:
	add.s32 	%r74, %r101, 3;
	setp.lt.s32 	%p12, %r74, 0;
	setp.ge.s32 	%p13, %r74, %r55;
	or.pred  	%p14, %p12, %p13;
	@%p14 bra 	$L__BB1_11;
	mul.wide.s32 	%rd16, %r98, 8;
	add.s64 	%rd17, %rd2, %rd16;
	ld.global.f64 	%fd44, [%rd17];
	ld.global.f64 	%fd45, [%rd3+-24];
	fma.rn.f64 	%fd82, %fd44, %fd45, %fd82;
$L__BB1_11:
	add.s32 	%r75, %r101, 4;
	setp.lt.s32 	%p15, %r75, 0;
	setp.ge.s32 	%p16, %r75, %r55;
	or.pred  	%p17, %p15, %p16;
	@%p17 bra 	$L__BB1_13;
	mul.wide.s32 	%rd18, %r97, 8;
	add.s64 	%rd19, %rd2, %rd18;
	ld.global.f64 	%fd46, [%rd19];
	ld.global.f64 	%fd47, [%rd3+-32];
	fma.rn.f64 	%fd82, %fd46, %fd47, %fd82;
$L__BB1_13:
	add.s32 	%r76, %r101, 5;
	setp.lt.s32 	%p18, %r76, 0;
	setp.ge.s32 	%p19, %r76, %r55;
	or.pred  	%p20, %p18, %p19;
	@%p20 bra 	$L__BB1_15;
	mul.wide.s32 	%rd20, %r96, 8;
	add.s64 	%rd21, %rd2, %rd20;
	ld.global.f64 	%fd48, [%rd21];
	ld.global.f64 	%fd49, [%rd3+-40];
	fma.rn.f64 	%fd82, %fd48, %fd49, %fd82;
$L__BB1_15:
	add.s32 	%r77, %r101, 6;
	setp.lt.s32 	%p21, %r77, 0;
	setp.ge.s32 	%p22, %r77, %r55;
	or.pred  	%p23, %p21, %p22;
	@%p23 bra 	$L__BB1_17;
	mul.wide.s32 	%rd22, %r95, 8;
	add.s64 	%rd23, %rd2, %rd22;
	ld.global.f64 	%fd50, [%rd23];
	ld.global.f64 	%fd51, [%rd3+-48];
	fma.rn.f64 	%fd82, %fd50, %fd51, %fd82;
$L__BB1_17:
	add.s32 	%r78, %r101, 7;
	setp.lt.s32 	%p24, %r78, 0;
	setp.ge.s32 	%p25, %r78, %r55;
	or.pred  	%p26, %p24, %p25;
	@%p26 bra 	$L__BB1_19;
	mul.wide.s32 	%rd24, %r94, 8;
	add.s64 	%rd25, %rd2, %rd24;
	ld.global.f64 	%fd52, [%rd25];
	ld.global.f64 	%fd53, [%rd3+-56];
	fma.rn.f64 	%fd82, %fd52, %fd53, %fd82;
$L__BB1_19:
	add.s32 	%r104, %r104, 8;
	add.s32 	%r103, %r103, 8;
	add.s32 	%r102, %r102, -8;
	add.s32 	%r101, %r101, 8;
	add.s32 	%r100, %r100, %r9;
	add.s32 	%r99, %r99, %r9;
	add.s32 	%r98, %r98, %r9;
	add.s32 	%r97, %r97, %r9;
	add.s32 	%r96, %r96, %r9;
	add.s32 	%r95, %r95, %r9;
	add.s32 	%r94, %r94, %r9;
	add.s32 	%r93, %r93, %r9;
	setp.ne.s32 	%p27, %r103, 0;
	@%p27 bra 	$L__BB1_3;
	add.s32 	%r106, %r104, -3;
$L__BB1_21:
	shl.b32 	%r79, %r56, 1;
	and.b32  	%r80, %r79, 6;
	setp.lt.u32 	%p28, %r80, 3;
	@%p28 bra 	$L__BB1_31;
	add.s32 	%r43, %r106, %r2;
	setp.lt.s32 	%p29, %r43, 0;
	setp.ge.s32 	%p30, %r43, %r55;
	sub.s32 	%r81, %r56, %r106;
	mul.wide.s32 	%rd26, %r81, 8;
	add.s64 	%rd4, %rd1, %rd26;
	or.pred  	%p31, %p29, %p30;
	@%p31 bra 	$L__BB1_24;
	mad.lo.s32 	%r82, %r43, %r54, %r1;
	mul.wide.s32 	%rd27, %r82, 8;
	add.s64 	%rd28, %rd2, %rd27;
	ld.global.f64 	%fd54, [%rd28];
	ld.global.f64 	%fd55, [%rd4];
	fma.rn.f64 	%fd82, %fd54, %fd55, %fd82;
$L__BB1_24:
	add.s32 	%r44, %r43, 1;
	setp.lt.s32 	%p32, %r44, 0;
	setp.ge.s32 	%p33, %r44, %r55;
	or.pred  	%p34, %p32, %p33;
	@%p34 bra 	$L__BB1_26;
	mad.lo.s32 	%r83, %r44, %r54, %r1;
	mul.wide.s32 	%rd29, %r83, 8;
	add.s64 	%rd30, %rd2, %rd29;
	ld.global.f64 	%fd56, [%rd30];
	ld.global.f64 	%fd57, [%rd4+-8];
	fma.rn.f64 	%fd82, %fd56, %fd57, %fd82;
$L__BB1_26:
	add.s32 	%r45, %r43, 2;
	setp.lt.s32 	%p35, %r45, 0;
	setp.ge.s32 	%p36, %r45, %r55;
	or.pred  	%p37, %p35, %p36;
	@%p37 bra 	$L__BB1_28;
	mad.lo.s32 	%r84, %r45, %r54, %r1;
	mul.wide.s32 	%rd31, %r84, 8;
	add.s64 	%rd32, %rd2, %rd31;
	ld.global.f64 	%fd58, [%rd32];
	ld.global.f64 	%fd59, [%rd4+-16];
	fma.rn.f64 	%fd82, %fd58, %fd59, %fd82;
$L__BB1_28:
	add.s32 	%r46, %r43, 3;
	setp.lt.s32 	%p38, %r46, 0;
	setp.ge.s32 	%p39, %r46, %r55;
	or.pred  	%p40, %p38, %p39;
	@%p40 bra 	$L__BB1_30;
	mad.lo.s32 	%r85, %r46, %r54, %r1;
	mul.wide.s32 	%rd33, %r85, 8;
	add.s64 	%rd34, %rd2, %rd33;
	ld.global.f64 	%fd60, [%rd34];
	ld.global.f64 	%fd61, [%rd4+-24];
	fma.rn.f64 	%fd82, %fd60, %fd61, %fd82;
$L__BB1_30:
	add.s32 	%r106, %r106, 4;
$L__BB1_31:
	and.b32  	%r86, %r56, 1;
	setp.eq.b32 	%p41, %r86, 1;
	not.pred 	%p42, %p41;
	@%p42 bra 	$L__BB1_37;
	add.s32 	%r49, %r106, %r2;
	setp.lt.s32 	%p43, %r49, 0;
	setp.ge.s32 	%p44, %r49, %r55;
	sub.s32 	%r87, %r56, %r106;
	mul.wide.s32 	%rd35, %r87, 8;
	add.s64 	%rd5, %rd1, %rd35;
	or.pred  	%p45, %p43, %p44;
	@%p45 bra 	$L__BB1_34;
	mad.lo.s32 	%r88, %r49, %r54, %r1;
	mul.wide.s32 	%rd36, %r88, 8;
	add.s64 	%rd37, %rd2, %rd36;
	ld.global.f64 	%fd62, [%rd37];
	ld.global.f64 	%fd63, [%rd5];
	fma.rn.f64 	%fd82, %fd62, %fd63, %fd82;
$L__BB1_34:
	add.s32 	%r50, %r49, 1;
	setp.lt.s32 	%p46, %r50, 0;
	setp.ge.s32 	%p47, %r50, %r55;
	or.pred  	%p48, %p46, %p47;
	@%p48 bra 	$L__BB1_36;
	mad.lo.s32 	%r89, %r50, %r54, %r1;
	mul.wide.s32 	%rd38, %r89, 8;
	add.s64 	%rd39, %rd2, %rd38;
	ld.global.f64 	%fd64, [%rd39];
	ld.global.f64 	%fd65, [%rd5+-8];
	fma.rn.f64 	%fd82, %fd64, %fd65, %fd82;
$L__BB1_36:
	add.s32 	%r106, %r106, 2;
$L__BB1_37:
	add.s32 	%r53, %r106, %r2;
	setp.lt.s32 	%p49, %r53, 0;
	setp.ge.s32 	%p50, %r53, %r55;
	or.pred  	%p51, %p49, %p50;
	@%p51 bra 	$L__BB1_39;
	mad.lo.s32 	%r90, %r53, %r54, %r1;
	mul.wide.s32 	%rd40, %r90, 8;
	add.s64 	%rd41, %rd2, %rd40;
	ld.global.f64 	%fd66, [%rd41];
	sub.s32 	%r91, %r56, %r106;
	mul.wide.s32 	%rd42, %r91, 8;
	add.s64 	%rd43, %rd1, %rd42;
	ld.global.f64 	%fd67, [%rd43];
	fma.rn.f64 	%fd82, %fd66, %fd67, %fd82;
$L__BB1_39:
	ld.param.u64 	%rd47, [_Z20convolutionColumnGPUPdS_S_iii_param_0];
	cvta.to.global.u64 	%rd44, %rd47;
	mad.lo.s32 	%r92, %r54, %r2, %r1;
	mul.wide.s32 	%rd45, %r92, 8;
	add.s64 	%rd46, %rd44, %rd45;
	st.global.f64 	[%rd46], %fd82;
	ret;

}


// ===== COMPILED SASS (sm_100) =====

	.target	sm_100

	.elftype	@"ET_EXEC"


//--------------------- .note.nv.tkinfo           --------------------------
	.section	.note.nv.tkinfo,"",@"SHT_NOTE"
	.sectionflags	@"SHF_NOTE_NV_TKINFO"
	.tkinfo
        /*0018*/ 	.word	0x00000002
        /*0030*/ 	.string	""
        /*0030*/ 	.string	"ptxas"
        /*0030*/ 	.string	"Cuda compilation tools, release 13.0, V13.0.88"
        /*0030*/ 	.string	"Build cuda_13.0.r13.0/compiler.36424714_0"
        /*0030*/ 	.string	"-arch sm_100 -m 64 "



//--------------------- .note.nv.cuinfo           --------------------------
	.section	.note.nv.cuinfo,"",@"SHT_NOTE"
	.sectionflags	@"SHF_NOTE_NV_CUINFO"
        /*0018*/ 	.short	0x0002
        /*001a*/ 	.short	0x0064
        /*001c*/ 	.short	0x0082
	.zero		2


//--------------------- .nv.info                  --------------------------
	.section	.nv.info,"",@"SHT_CUDA_INFO"
	.align	4


	//----- nvinfo : EIATTR_REGCOUNT
	.align		4
        /*0000*/ 	.byte	0x04, 0x2f
        /*0002*/ 	.short	(.L_1 - .L_0)
	.align		4
.L_0:
        /*0004*/ 	.word	index@(_Z17convolutionRowGPUPdS_S_iii)
        /*0008*/ 	.word	0x0000001e


	//----- nvinfo : EIATTR_FRAME_SIZE
	.align		4
.L_1:
        /*000c*/ 	.byte	0x04, 0x11
        /*000e*/ 	.short	(.L_3 - .L_2)
	.align		4
.L_2:
        /*0010*/ 	.word	index@(_Z17convolutionRowGPUPdS_S_iii)
        /*0014*/ 	.word	0x00000000


	//----- nvinfo : EIATTR_REGCOUNT
	.align		4
.L_3:
        /*0018*/ 	.byte	0x04, 0x2f
        /*001a*/ 	.short	(.L_5 - .L_4)
	.align		4
.L_4:
        /*001c*/ 	.word	index@(_Z20convolutionColumnGPUPdS_S_iii)
        /*0020*/ 	.word	0x0000001f


	//----- nvinfo : EIATTR_FRAME_SIZE
	.align		4
.L_5:
        /*0024*/ 	.byte	0x04, 0x11
        /*0026*/ 	.short	(.L_7 - .L_6)
	.align		4
.L_6:
        /*0028*/ 	.word	index@(_Z20convolutionColumnGPUPdS_S_iii)
        /*002c*/ 	.word	0x00000000


	//----- nvinfo : EIATTR_MIN_STACK_SIZE
	.align		4
.L_7:
        /*0030*/ 	.byte	0x04, 0x12
        /*0032*/ 	.short	(.L_9 - .L_8)
	.align		4
.L_8:
        /*0034*/ 	.word	index@(_Z20convolutionColumnGPUPdS_S_iii)
        /*0038*/ 	.word	0x00000000


	//----- nvinfo : EIATTR_MIN_STACK_SIZE
	.align		4
.L_9:
        /*003c*/ 	.byte	0x04, 0x12
        /*003e*/ 	.short	(.L_11 - .L_10)
	.align		4
.L_10:
        /*0040*/ 	.word	index@(_Z17convolutionRowGPUPdS_S_iii)
        /*0044*/ 	.word	0x00000000
.L_11:


//--------------------- .nv.compat                --------------------------
	.section	.nv.compat,"",@"SHT_CUDA_COMPAT_INFO"
	.align	4
        /*0000*/ 	.byte	0x02, 0x09, 0x00, 0x00, 0x02, 0x02, 0x01, 0x00, 0x02, 0x05, 0x05, 0x00, 0x03, 0x07, 0x01, 0x01
        /*0010*/ 	.byte	0x02, 0x03, 0x00, 0x00, 0x02, 0x06, 0x01, 0x00, 0x04, 0x0b, 0x08, 0x00, 0x01, 0x00, 0x00, 0x00
        /*0020*/ 	.byte	0x00, 0x00, 0x00, 0x00


//--------------------- .nv.info._Z20convolutionColumnGPUPdS_S_iii --------------------------
	.section	.nv.info._Z20convolutionColumnGPUPdS_S_iii,"",@"SHT_CUDA_INFO"
	.sectionflags	@""
	.align	4


	//----- nvinfo : EIATTR_CUDA_API_VERSION
	.align		4
        /*0000*/ 	.byte	0x04, 0x37
        /*0002*/ 	.short	(.L_13 - .L_12)
.L_12:
        /*0004*/ 	.word	0x00000082


	//----- nvinfo : EIATTR_KPARAM_INFO
	.align		4
.L_13:
        /*0008*/ 	.byte	0x04, 0x17
        /*000a*/ 	.short	(.L_15 - .L_14)
.L_14:
        /*000c*/ 	.word	0x00000000
        /*0010*/ 	.short	0x0005
        /*0012*/ 	.short	0x0020
        /*0014*/ 	.byte	0x00, 0xf0, 0x11, 0x00


	//----- nvinfo : EIATTR_KPARAM_INFO
	.align		4
.L_15:
        /*0018*/ 	.byte	0x04, 0x17
        /*001a*/ 	.short	(.L_17 - .L_16)
.L_16:
        /*001c*/ 	.word	0x00000000
        /*0020*/ 	.short	0x0004
        /*0022*/ 	.short	0x001c
        /*0024*/ 	.byte	0x00, 0xf0, 0x11, 0x00


	//----- nvinfo : EIATTR_KPARAM_INFO
	.align		4
.L_17:
        /*0028*/ 	.byte	0x04, 0x17
        /*002a*/ 	.short	(.L_19 - .L_18)
.L_18:
        /*002c*/ 	.word	0x00000000
        /*0030*/ 	.short	0x0003
        /*0032*/ 	.short	0x0018
        /*0034*/ 	.byte	0x00, 0xf0, 0x11, 0x00


	//----- nvinfo : EIATTR_KPARAM_INFO
	.align		4
.L_19:
        /*0038*/ 	.byte	0x04, 0x17
        /*003a*/ 	.short	(.L_21 - .L_20)
.L_20:
        /*003c*/ 	.word	0x00000000
        /*0040*/ 	.short	0x0002
        /*0042*/ 	.short	0x0010
        /*0044*/ 	.byte	0x00, 0xf5, 0x21, 0x00


	//----- nvinfo : EIATTR_KPARAM_INFO
	.align		4
.L_21:
        /*0048*/ 	.byte	0x04, 0x17
        /*004a*/ 	.short	(.L_23 - .L_22)
.L_22:
        /*004c*/ 	.word	0x00000000
        /*0050*/ 	.short	0x0001
        /*0052*/ 	.short	0x0008
        /*0054*/ 	.byte	0x00, 0xf5, 0x21, 0x00


	//----- nvinfo : EIATTR_KPARAM_INFO
	.align		4
.L_23:
        /*0058*/ 	.byte	0x04, 0x17
        /*005a*/ 	.short	(.L_25 - .L_24)
.L_24:
        /*005c*/ 	.word	0x00000000
        /*0060*/ 	.short	0x0000
        /*0062*/ 	.short	0x0000
        /*0064*/ 	.byte	0x00, 0xf5, 0x21, 0x00


	//----- nvinfo : EIATTR_SPARSE_MMA_MASK
	.align		4
.L_25:
        /*0068*/ 	.byte	0x03, 0x50
        /*006a*/ 	.short	0x0000


	//----- nvinfo : EIATTR_MAXREG_COUNT
	.align		4
        /*006c*/ 	.byte	0x03, 0x1b
        /*006e*/ 	.short	0x00ff


	//----- nvinfo : EIATTR_MERCURY_ISA_VERSION
	.align		4
        /*0070*/ 	.byte	0x03, 0x5f
        /*0072*/ 	.short	0x0101


	//----- nvinfo : EIATTR_VRC_CTA_INIT_COUNT
	.align		4
        /*0074*/ 	.byte	0x02, 0x4a
	.zero		1
	.zero		1


	//----- nvinfo : EIATTR_EXIT_INSTR_OFFSETS
	.align		4
        /*0078*/ 	.byte	0x04, 0x1c
        /*007a*/ 	.short	(.L_27 - .L_26)


	//   ....[0]....
.L_26:
        /*007c*/ 	.word	0x00000df0


	//----- nvinfo : EIATTR_CRS_STACK_SIZE
	.align		4
.L_27:
        /*0080*/ 	.byte	0x04, 0x1e
        /*0082*/ 	.short	(.L_29 - .L_28)
.L_28:
        /*0084*/ 	.word	0x00000000


	//----- nvinfo : EIATTR_CBANK_PARAM_SIZE
	.align		4
.L_29:
        /*0088*/ 	.byte	0x03, 0x19
        /*008a*/ 	.short	0x0024


	//----- nvinfo : EIATTR_PARAM_CBANK
	.align		4
        /*008c*/ 	.byte	0x04, 0x0a
        /*008e*/ 	.short	(.L_31 - .L_30)
	.align		4
.L_30:
        /*0090*/ 	.word	index@(.nv.constant0._Z20convolutionColumnGPUPdS_S_iii)
        /*0094*/ 	.short	0x0380
        /*0096*/ 	.short	0x0024


	//----- nvinfo : EIATTR_SW_WAR
	.align		4
.L_31:
        /*0098*/ 	.byte	0x04, 0x36
        /*009a*/ 	.short	(.L_33 - .L_32)
.L_32:
        /*009c*/ 	.word	0x00000008
.L_33:


//--------------------- .nv.info._Z17convolutionRowGPUPdS_S_iii --------------------------
	.section	.nv.info._Z17convolutionRowGPUPdS_S_iii,"",@"SHT_CUDA_INFO"
	.sectionflags	@""
	.align	4


	//----- nvinfo : EIATTR_CUDA_API_VERSION
	.align		4
        /*0000*/ 	.byte	0x04, 0x37
        /*0002*/ 	.short	(.L_35 - .L_34)
.L_34:
        /*0004*/ 	.word	0x00000082


	//----- nvinfo : EIATTR_KPARAM_INFO
	.align		4
.L_35:
        /*0008*/ 	.byte	0x04, 0x17
        /*000a*/ 	.short	(.L_37 - .L_36)
.L_36:
        /*000c*/ 	.word	0x00000000
        /*0010*/ 	.short	0x0005
        /*0012*/ 	.short	0x0020
        /*0014*/ 	.byte	0x00, 0xf0, 0x11, 0x00


	//----- nvinfo : EIATTR_KPARAM_INFO
	.align		4
.L_37:
        /*0018*/ 	.byte	0x04, 0x17
        /*001a*/ 	.short	(.L_39 - .L_38)
.L_38:
        /*001c*/ 	.word	0x00000000
        /*0020*/ 	.short	0x0004
        /*0022*/ 	.short	0x001c
        /*0024*/ 	.byte	0x00, 0xf0, 0x11, 0x00


	//----- nvinfo : EIATTR_KPARAM_INFO
	.align		4
.L_39:
        /*0028*/ 	.byte	0x04, 0x17
        /*002a*/ 	.short	(.L_41 - .L_40)
.L_40:
        /*002c*/ 	.word	0x00000000
        /*0030*/ 	.short	0x0003
        /*0032*/ 	.short	0x0018
        /*0034*/ 	.byte	0x00, 0xf0, 0x11, 0x00


	//----- nvinfo : EIATTR_KPARAM_INFO
	.align		4
.L_41:
        /*0038*/ 	.byte	0x04, 0x17
        /*003a*/ 	.short	(.L_43 - .L_42)
.L_42:
        /*003c*/ 	.word	0x00000000
        /*0040*/ 	.short	0x0002
        /*0042*/ 	.short	0x0010
        /*0044*/ 	.byte	0x00, 0xf5, 0x21, 0x00


	//----- nvinfo : EIATTR_KPARAM_INFO
	.align		4
.L_43:
        /*0048*/ 	.byte	0x04, 0x17
        /*004a*/ 	.short	(.L_45 - .L_44)
.L_44:
        /*004c*/ 	.word	0x00000000
        /*0050*/ 	.short	0x0001
        /*0052*/ 	.short	0x0008
        /*0054*/ 	.byte	0x00, 0xf5, 0x21, 0x00


	//----- nvinfo : EIATTR_KPARAM_INFO
	.align		4
.L_45:
        /*0058*/ 	.byte	0x04, 0x17
        /*005a*/ 	.short	(.L_47 - .L_46)
.L_46:
        /*005c*/ 	.word	0x00000000
        /*0060*/ 	.short	0x0000
        /*0062*/ 	.short	0x0000
        /*0064*/ 	.byte	0x00, 0xf5, 0x21, 0x00


	//----- nvinfo : EIATTR_SPARSE_MMA_MASK
	.align		4
.L_47:
        /*0068*/ 	.byte	0x03, 0x50
        /*006a*/ 	.short	0x0000


	//----- nvinfo : EIATTR_MAXREG_COUNT
	.align		4
        /*006c*/ 	.byte	0x03, 0x1b
        /*006e*/ 	.short	0x00ff


	//----- nvinfo : EIATTR_MERCURY_ISA_VERSION
	.align		4
        /*0070*/ 	.byte	0x03, 0x5f
        /*0072*/ 	.short	0x0101


	//----- nvinfo : EIATTR_VRC_CTA_INIT_COUNT
	.align		4
        /*0074*/ 	.byte	0x02, 0x4a
	.zero		1
	.zero		1


	//----- nvinfo : EIATTR_EXIT_INSTR_OFFSETS
	.align		4
        /*0078*/ 	.byte	0x04, 0x1c
        /*007a*/ 	.short	(.L_49 - .L_48)


	//   ....[0]....
.L_48:
        /*007c*/ 	.word	0x00000a90


	//----- nvinfo : EIATTR_CRS_STACK_SIZE
	.align		4
.L_49:
        /*0080*/ 	.byte	0x04, 0x1e
        /*0082*/ 	.short	(.L_51 - .L_50)
.L_50:
        /*0084*/ 	.word	0x00000000


	//----- nvinfo : EIATTR_CBANK_PARAM_SIZE
	.align		4
.L_51:
        /*0088*/ 	.byte	0x03, 0x19
        /*008a*/ 	.short	0x0024


	//----- nvinfo : EIATTR_PARAM_CBANK
	.align		4
        /*008c*/ 	.byte	0x04, 0x0a
        /*008e*/ 	.short	(.L_53 - .L_52)
	.align		4
.L_52:
        /*0090*/ 	.word	index@(.nv.constant0._Z17convolutionRowGPUPdS_S_iii)
        /*0094*/ 	.short	0x0380
        /*0096*/ 	.short	0x0024


	//----- nvinfo : EIATTR_SW_WAR
	.align		4
.L_53:
        /*0098*/ 	.byte	0x04, 0x36
        /*009a*/ 	.short	(.L_55 - .L_54)
.L_54:
        /*009c*/ 	.word	0x00000008
.L_55:


//--------------------- .nv.callgraph             --------------------------
	.section	.nv.callgraph,"",@"SHT_CUDA_CALLGRAPH"
	.align	4
	.sectionentsize	8
	.align		4
        /*0000*/ 	.word	0x00000000
	.align		4
        /*0004*/ 	.word	0xffffffff
	.align		4
        /*0008*/ 	.word	0x00000000
	.align		4
        /*000c*/ 	.word	0xfffffffe
	.align		4
        /*0010*/ 	.word	0x00000000
	.align		4
        /*0014*/ 	.word	0xfffffffd
	.align		4
        /*0018*/ 	.word	0x00000000
	.align		4
        /*001c*/ 	.word	0xfffffffc


//--------------------- .text._Z20convolutionColumnGPUPdS_S_iii --------------------------
	.section	.text._Z20convolutionColumnGPUPdS_S_iii,"ax",@progbits
	.align	128
        .global         _Z20convolutionColumnGPUPdS_S_iii
        .type           _Z20convolutionColumnGPUPdS_S_iii,@function
        .size           _Z20convolutionColumnGPUPdS_S_iii,(.L_x_14 - _Z20convolutionColumnGPUPdS_S_iii)
        .other          _Z20convolutionColumnGPUPdS_S_iii,@"STO_CUDA_ENTRY STV_DEFAULT"
_Z20convolutionColumnGPUPdS_S_iii:
.text._Z20convolutionColumnGPUPdS_S_iii:
[----:B------:R-:W-:Y:S01]  /*0000*/  LDC R1, c[0x0][0x37c] ;  /* 0x0000df00ff017b82 */ /* 0x000fe20000000800 */
[----:B------:R-:W0:Y:S01]  /*0010*/  S2R R3, SR_TID.X ;  /* 0x0000000000037919 */ /* 0x000e220000002100 */
[----:B------:R-:W1:Y:S06]  /*0020*/  LDCU UR7, c[0x0][0x3a0] ;  /* 0x00007400ff0777ac */ /* 0x000e6c0008000800 */
[----:B------:R-:W0:Y:S01]  /*0030*/  S2UR UR4, SR_CTAID.X ;  /* 0x00000000000479c3 */ /* 0x000e220000002500 */
[----:B------:R-:W-:Y:S01]  /*0040*/  CS2R R10, SRZ ;  /* 0x00000000000a7805 */ /* 0x000fe2000001ff00 */
[----:B------:R-:W2:Y:S01]  /*0050*/  S2R R5, SR_TID.Y ;  /* 0x0000000000057919 */ /* 0x000ea20000002200 */
[----:B------:R-:W3:Y:S05]  /*0060*/  LDCU.64 UR8, c[0x0][0x358] ;  /* 0x00006b00ff0877ac */ /* 0x000eea0008000a00 */
[----:B------:R-:W0:Y:S08]  /*0070*/  LDC R0, c[0x0][0x360] ;  /* 0x0000d800ff007b82 */ /* 0x000e300000000800 */
[----:B------:R-:W2:Y:S01]  /*0080*/  S2UR UR5, SR_CTAID.Y ;  /* 0x00000000000579c3 */ /* 0x000ea20000002600 */
[----:B-1----:R-:W-:-:S07]  /*0090*/  UISETP.GE.AND UP0, UPT, UR7, URZ, UPT ;  /* 0x000000ff0700728c */ /* 0x002fce000bf06270 */
[----:B------:R-:W2:Y:S01]  /*00a0*/  LDC R2, c[0x0][0x364] ;  /* 0x0000d900ff027b82 */ /* 0x000ea20000000800 */
[----:B0-----:R-:W-:Y:S02]  /*00b0*/  IMAD R0, R0, UR4, R3 ;  /* 0x0000000400007c24 */ /* 0x001fe4000f8e0203 */
[----:B--2---:R-:W-:Y:S01]  /*00c0*/  IMAD R3, R2, UR5, R5 ;  /* 0x0000000502037c24 */ /* 0x004fe2000f8e0205 */
[----:B---3--:R-:W-:Y:S06]  /*00d0*/  BRA.U !UP0, `(.L_x_0) ;  /* 0x0000000d08307547 */ /* 0x008fec000b800000 */
[----:B------:R-:W-:Y:S01]  /*00e0*/  UISETP.GE.U32.AND UP0, UPT, UR7, 0x4, UPT ;  /* 0x000000040700788c */ /* 0x000fe2000bf06070 */
[----:B------:R-:W-:Y:S01]  /*00f0*/  CS2R R10, SRZ ;  /* 0x00000000000a7805 */ /* 0x000fe2000001ff00 */
[----:B------:R-:W-:-:S07]  /*0100*/  UIADD3 UR4, UPT, UPT, -UR7, URZ, URZ ;  /* 0x000000ff07047290 */ /* 0x000fce000fffe1ff */
[----:B------:R-:W-:Y:S05]  /*0110*/  BRA.U !UP0, `(.L_x_1) ;  /* 0x0000000508a47547 */ /* 0x000fea000b800000 */
[----:B------:R-:W0:Y:S01]  /*0120*/  LDC R2, c[0x0][0x398] ;  /* 0x0000e600ff027b82 */ /* 0x000e220000000800 */
[----:B------:R-:W-:Y:S01]  /*0130*/  IADD3 R7, PT, PT, R3, -UR7, RZ ;  /* 0x8000000703077c10 */ /* 0x000fe2000fffe0ff */
[----:B------:R-:W-:Y:S01]  /*0140*/  USHF.L.U32 UR6, UR7, 0x1, URZ ;  /* 0x0000000107067899 */ /* 0x000fe200080006ff */
[----:B------:R-:W-:Y:S01]  /*0150*/  CS2R R10, SRZ ;  /* 0x00000000000a7805 */ /* 0x000fe2000001ff00 */
[----:B------:R-:W-:Y:S01]  /*0160*/  UIADD3 UR5, UPT, UPT, -UR7, 0x3, URZ ;  /* 0x0000000307057890 */ /* 0x000fe2000fffe1ff */
[C---:B------:R-:W-:Y:S01]  /*0170*/  IADD3 R9, PT, PT, R7.reuse, 0x2, RZ ;  /* 0x0000000207097810 */ /* 0x040fe20007ffe0ff */
[C---:B------:R-:W-:Y:S01]  /*0180*/  VIADD R17, R7.reuse, 0x3 ;  /* 0x0000000307117836 */ /* 0x040fe20000000000 */
[C---:B------:R-:W-:Y:S01]  /*0190*/  IADD3 R19, PT, PT, R7.reuse, 0x4, RZ ;  /* 0x0000000407137810 */ /* 0x040fe20007ffe0ff */
[----:B------:R-:W1:Y:S01]  /*01a0*/  LDC R5, c[0x0][0x398] ;  /* 0x0000e600ff057b82 */ /* 0x000e620000000800 */
[C---:B------:R-:W-:Y:S01]  /*01b0*/  IADD3 R23, PT, PT, R7.reuse, 0x6, RZ ;  /* 0x0000000607177810 */ /* 0x040fe20007ffe0ff */
[C---:B------:R-:W-:Y:S01]  /*01c0*/  VIADD R21, R7.reuse, 0x5 ;  /* 0x0000000507157836 */ /* 0x040fe20000000000 */
[----:B------:R-:W-:Y:S01]  /*01d0*/  ULOP3.LUT UR4, UR6, 0xfffffff8, URZ, 0xc0, !UPT ;  /* 0xfffffff806047892 */ /* 0x000fe2000f8ec0ff */
[C---:B------:R-:W-:Y:S01]  /*01e0*/  VIADD R27, R7.reuse, 0x7 ;  /* 0x00000007071b7836 */ /* 0x040fe20000000000 */
[----:B------:R-:W-:Y:S01]  /*01f0*/  MOV R25, UR6 ;  /* 0x0000000600197c02 */ /* 0x000fe20008000f00 */
[----:B------:R-:W2:Y:S02]  /*0200*/  LDCU UR10, c[0x0][0x39c] ;  /* 0x00007380ff0a77ac */ /* 0x000ea40008000800 */
[----:B------:R-:W3:Y:S01]  /*0210*/  LDC.64 R12, c[0x0][0x390] ;  /* 0x0000e400ff0c7b82 */ /* 0x000ee20000000a00 */
[----:B------:R-:W-:Y:S01]  /*0220*/  UIADD3 UR4, UPT, UPT, -UR4, URZ, URZ ;  /* 0x000000ff04047290 */ /* 0x000fe2000fffe1ff */
[----:B0-----:R-:W-:-:S02]  /*0230*/  IMAD R15, R7, R2, R2 ;  /* 0x00000002070f7224 */ /* 0x001fc400078e0202 */
[-CC-:B------:R-:W-:Y:S02]  /*0240*/  IMAD R26, R9, R2.reuse, R0.reuse ;  /* 0x00000002091a7224 */ /* 0x180fe400078e0200 */
[-CC-:B------:R-:W-:Y:S02]  /*0250*/  IMAD R4, R17, R2.reuse, R0.reuse ;  /* 0x0000000211047224 */ /* 0x180fe400078e0200 */
[-CC-:B------:R-:W-:Y:S02]  /*0260*/  IMAD R6, R19, R2.reuse, R0.reuse ;  /* 0x0000000213067224 */ /* 0x180fe400078e0200 */
[-CC-:B------:R-:W-:Y:S02]  /*0270*/  IMAD R8, R21, R2.reuse, R0.reuse ;  /* 0x0000000215087224 */ /* 0x180fe400078e0200 */
[-CC-:B------:R-:W-:Y:S02]  /*0280*/  IMAD R24, R23, R2.reuse, R0.reuse ;  /* 0x0000000217187224 */ /* 0x180fe400078e0200 */
[----:B------:R-:W-:-:S02]  /*0290*/  IMAD R9, R27, R2, R0 ;  /* 0x000000021b097224 */ /* 0x000fc400078e0200 */
[----:B------:R-:W-:Y:S02]  /*02a0*/  IMAD R2, R7, R2, R0 ;  /* 0x0000000207027224 */ /* 0x000fe400078e0200 */
[----:B-123--:R-:W-:-:S07]  /*02b0*/  IMAD.IADD R28, R0, 0x1, R15 ;  /* 0x00000001001c7824 */ /* 0x00efce00078e020f */
.L_x_2:
[----:B------:R-:W-:Y:S01]  /*02c0*/  ISETP.GE.AND P0, PT, R7, UR10, PT ;  /* 0x0000000a07007c0c */ /* 0x000fe2000bf06270 */
[----:B------:R-:W-:-:S03]  /*02d0*/  IMAD.WIDE R14, R25, 0x8, R12 ;  /* 0x00000008190e7825 */ /* 0x000fc600078e020c */
[----:B------:R-:W-:-:S13]  /*02e0*/  ISETP.LT.OR P0, PT, R7, RZ, P0 ;  /* 0x000000ff0700720c */ /* 0x000fda0000701670 */
[----:B------:R-:W0:Y:S01]  /*02f0*/  @!P0 LDC.64 R20, c[0x0][0x388] ;  /* 0x0000e200ff148b82 */ /* 0x000e220000000a00 */
[----:B------:R-:W2:Y:S01]  /*0300*/  @!P0 LDG.E.64 R18, desc[UR8][R14.64] ;  /* 0x000000080e128981 */ /* 0x000ea2000c1e1b00 */
[----:B0-----:R-:W-:-:S06]  /*0310*/  @!P0 IMAD.WIDE R20, R2, 0x8, R20 ;  /* 0x0000000802148825 */ /* 0x001fcc00078e0214 */
[----:B------:R-:W2:Y:S01]  /*0320*/  @!P0 LDG.E.64 R20, desc[UR8][R20.64] ;  /* 0x0000000814148981 */ /* 0x000ea2000c1e1b00 */
[----:B------:R-:W-:-:S04]  /*0330*/  IADD3 R16, PT, PT, R7, 0x1, RZ ;  /* 0x0000000107107810 */ /* 0x000fc80007ffe0ff */
[----:B------:R-:W-:-:S04]  /*0340*/  ISETP.GE.AND P1, PT, R16, UR10, PT ;  /* 0x0000000a10007c0c */ /* 0x000fc8000bf26270 */
[----:B------:R-:W-:-:S13]  /*0350*/  ISETP.LT.OR P1, PT, R16, RZ, P1 ;  /* 0x000000ff1000720c */ /* 0x000fda0000f21670 */
[----:B------:R-:W0:Y:S02]  /*0360*/  @!P1 LDC.64 R16, c[0x0][0x388] ;  /* 0x0000e200ff109b82 */ /* 0x000e240000000a00 */
[----:B0-----:R-:W-:-:S06]  /*0370*/  @!P1 IMAD.WIDE R16, R28, 0x8, R16 ;  /* 0x000000081c109825 */ /* 0x001fcc00078e0210 */
[----:B------:R-:W3:Y:S01]  /*0380*/  @!P1 LDG.E.64 R16, desc[UR8][R16.64] ;  /* 0x0000000810109981 */ /* 0x000ee2000c1e1b00 */
[----:B--2---:R-:W-:-:S03]  /*0390*/  @!P0 DFMA R10, R20, R18, R10 ;  /* 0x00000012140a822b */ /* 0x004fc6000000000a */
[----:B------:R-:W3:Y:S01]  /*03a0*/  @!P1 LDG.E.64 R18, desc[UR8][R14.64+-0x8] ;  /* 0xfffff8080e129981 */ /* 0x000ee2000c1e1b00 */
[----:B------:R-:W-:-:S05]  /*03b0*/  VIADD R22, R7, 0x2 ;  /* 0x0000000207167836 */ /* 0x000fca0000000000 */
[----:B------:R-:W-:-:S04]  /*03c0*/  ISETP.GE.AND P0, PT, R22, UR10, PT ;  /* 0x0000000a16007c0c */ /* 0x000fc8000bf06270 */
[----:B------:R-:W-:-:S13]  /*03d0*/  ISETP.LT.OR P0, PT, R22, RZ, P0 ;  /* 0x000000ff1600720c */ /* 0x000fda0000701670 */
[----:B------:R-:W0:Y:S02]  /*03e0*/  @!P0 LDC.64 R20, c[0x0][0x388] ;  /* 0x0000e200ff148b82 */ /* 0x000e240000000a00 */
[----:B0-----:R-:W-:-:S06]  /*03f0*/  @!P0 IMAD.WIDE R20, R26, 0x8, R20 ;  /* 0x000000081a148825 */ /* 0x001fcc00078e0214 */
[----:B------:R-:W2:Y:S01]  /*0400*/  @!P0 LDG.E.64 R20, desc[UR8][R20.64] ;  /* 0x0000000814148981 */ /* 0x000ea2000c1e1b00 */
[----:B---3--:R-:W-:-:S03]  /*0410*/  @!P1 DFMA R10, R16, R18, R10 ;  /* 0x00000012100a922b */ /* 0x008fc6000000000a */
        /* <DEDUP_REMOVED lines=12> */
[----:B------:R-:W0:Y:S01]  /*04e0*/  @!P2 LDC.64 R20, c[0x0][0x388] ;  /* 0x0000e200ff14ab82 */ /* 0x000e220000000a00 */
[----:B------:R-:W-:-:S04]  /*04f0*/  IADD3 R22, PT, PT, R7, 0x5, RZ ;  /* 0x0000000507167810 */ /* 0x000fc80007ffe0ff */
[----:B------:R-:W-:-:S04]  /*0500*/  ISETP.GE.AND P0, PT, R22, UR10, PT ;  /* 0x0000000a16007c0c */ /* 0x000fc8000bf06270 */
[----:B------:R-:W-:-:S13]  /*0510*/  ISETP.LT.OR P0, PT, R22, RZ, P0 ;  /* 0x000000ff1600720c */ /* 0x000fda0000701670 */
[----:B------:R-:W2:Y:S01]  /*0520*/  @!P0 LDG.E.64 R22, desc[UR8][R14.64+-0x28] ;  /* 0xffffd8080e168981 */ /* 0x000ea2000c1e1b00 */
[----:B0-----:R-:W-:-:S06]  /*0530*/  @!P2 IMAD.WIDE R20, R6, 0x8, R20 ;  /* 0x000000080614a825 */ /* 0x001fcc00078e0214 */
[----:B------:R-:W4:Y:S01]  /*0540*/  @!P2 LDG.E.64 R20, desc[UR8][R20.64] ;  /* 0x000000081414a981 */ /* 0x000f22000c1e1b00 */
[----:B---3--:R-:W-:-:S03]  /*0550*/  @!P1 DFMA R10, R16, R18, R10 ;  /* 0x00000012100a922b */ /* 0x008fc6000000000a */
[----:B------:R-:W4:Y:S01]  /*0560*/  @!P2 LDG.E.64 R18, desc[UR8][R14.64+-0x20] ;  /* 0xffffe0080e12a981 */ /* 0x000f22000c1e1b00 */
[----:B------:R-:W0:Y:S02]  /*0570*/  @!P0 LDC.64 R16, c[0x0][0x388] ;  /* 0x0000e200ff108b82 */ /* 0x000e240000000a00 */
[----:B0-----:R-:W-:-:S06]  /*0580*/  @!P0 IMAD.WIDE R16, R8, 0x8, R16 ;  /* 0x0000000808108825 */ /* 0x001fcc00078e0210 */
[----:B------:R-:W2:Y:S01]  /*0590*/  @!P0 LDG.E.64 R16, desc[UR8][R16.64] ;  /* 0x0000000810108981 */ /* 0x000ea2000c1e1b00 */
[----:B----4-:R-:W-:Y:S01]  /*05a0*/  @!P2 DFMA R10, R20, R18, R10 ;  /* 0x00000012140aa22b */ /* 0x010fe2000000000a */
[----:B------:R-:W-:-:S05]  /*05b0*/  VIADD R18, R7, 0x6 ;  /* 0x0000000607127836 */ /* 0x000fca0000000000 */
[----:B------:R-:W-:-:S04]  /*05c0*/  ISETP.GE.AND P1, PT, R18, UR10, PT ;  /* 0x0000000a12007c0c */ /* 0x000fc8000bf26270 */
[----:B------:R-:W-:Y:S02]  /*05d0*/  ISETP.LT.OR P1, PT, R18, RZ, P1 ;  /* 0x000000ff1200720c */ /* 0x000fe40000f21670 */
[----:B------:R-:W-:-:S04]  /*05e0*/  IADD3 R18, PT, PT, R7, 0x7, RZ ;  /* 0x0000000707127810 */ /* 0x000fc80007ffe0ff */
[----:B------:R-:W-:-:S04]  /*05f0*/  ISETP.GE.AND P2, PT, R18, UR10, PT ;  /* 0x0000000a12007c0c */ /* 0x000fc8000bf46270 */
[----:B------:R-:W-:-:S03]  /*0600*/  ISETP.LT.OR P2, PT, R18, RZ, P2 ;  /* 0x000000ff1200720c */ /* 0x000fc60001741670 */
[----:B------:R-:W0:Y:S10]  /*0610*/  @!P1 LDC.64 R18, c[0x0][0x388] ;  /* 0x0000e200ff129b82 */ /* 0x000e340000000a00 */
[----:B------:R-:W1:Y:S01]  /*0620*/  @!P2 LDC.64 R20, c[0x0][0x388] ;  /* 0x0000e200ff14ab82 */ /* 0x000e620000000a00 */
[----:B--2---:R-:W-:Y:S01]  /*0630*/  @!P0 DFMA R10, R16, R22, R10 ;  /* 0x00000016100a822b */ /* 0x004fe2000000000a */
[----:B------:R-:W2:Y:S01]  /*0640*/  @!P2 LDG.E.64 R22, desc[UR8][R14.64+-0x38] ;  /* 0xffffc8080e16a981 */ /* 0x000ea2000c1e1b00 */
[----:B0-----:R-:W-:-:S03]  /*0650*/  @!P1 IMAD.WIDE R16, R24, 0x8, R18 ;  /* 0x0000000818109825 */ /* 0x001fc600078e0212 */
[----:B------:R-:W3:Y:S04]  /*0660*/  @!P1 LDG.E.64 R18, desc[UR8][R14.64+-0x30] ;  /* 0xffffd0080e129981 */ /* 0x000ee8000c1e1b00 */
[----:B------:R-:W3:Y:S01]  /*0670*/  @!P1 LDG.E.64 R16, desc[UR8][R16.64] ;  /* 0x0000000810109981 */ /* 0x000ee2000c1e1b00 */
[----:B-1----:R-:W-:-:S06]  /*0680*/  @!P2 IMAD.WIDE R20, R9, 0x8, R20 ;  /* 0x000000080914a825 */ /* 0x002fcc00078e0214 */
[----:B------:R-:W2:Y:S01]  /*0690*/  @!P2 LDG.E.64 R20, desc[UR8][R20.64] ;  /* 0x000000081414a981 */ /* 0x000ea2000c1e1b00 */
[----:B------:R-:W-:-:S04]  /*06a0*/  UIADD3 UR4, UPT, UPT, UR4, 0x8, URZ ;  /* 0x0000000804047890 */ /* 0x000fc8000fffe0ff */
[----:B------:R-:W-:Y:S01]  /*06b0*/  UISETP.NE.AND UP0, UPT, UR4, URZ, UPT ;  /* 0x000000ff0400728c */ /* 0x000fe2000bf05270 */
[----:B------:R-:W-:Y:S01]  /*06c0*/  VIADD R25, R25, 0xfffffff8 ;  /* 0xfffffff819197836 */ /* 0x000fe20000000000 */
[----:B------:R-:W-:Y:S01]  /*06d0*/  IADD3 R7, PT, PT, R7, 0x8, RZ ;  /* 0x0000000807077810 */ /* 0x000fe20007ffe0ff */
[C---:B------:R-:W-:Y:S01]  /*06e0*/  IMAD R2, R5.reuse, 0x8, R2 ;  /* 0x0000000805027824 */ /* 0x040fe200078e0202 */
[C---:B------:R-:W-:Y:S01]  /*06f0*/  LEA R28, R5.reuse, R28, 0x3 ;  /* 0x0000001c051c7211 */ /* 0x040fe200078e18ff */
[C---:B------:R-:W-:Y:S01]  /*0700*/  IMAD R26, R5.reuse, 0x8, R26 ;  /* 0x00000008051a7824 */ /* 0x040fe200078e021a */
[C---:B------:R-:W-:Y:S01]  /*0710*/  LEA R4, R5.reuse, R4, 0x3 ;  /* 0x0000000405047211 */ /* 0x040fe200078e18ff */
[C---:B------:R-:W-:Y:S01]  /*0720*/  IMAD R6, R5.reuse, 0x8, R6 ;  /* 0x0000000805067824 */ /* 0x040fe200078e0206 */
[C---:B------:R-:W-:Y:S01]  /*0730*/  LEA R8, R5.reuse, R8, 0x3 ;  /* 0x0000000805087211 */ /* 0x040fe200078e18ff */
[C---:B------:R-:W-:Y:S01]  /*0740*/  IMAD R24, R5.reuse, 0x8, R24 ;  /* 0x0000000805187824 */ /* 0x040fe200078e0218 */
[----:B------:R-:W-:Y:S01]  /*0750*/  LEA R9, R5, R9, 0x3 ;  /* 0x0000000905097211 */ /* 0x000fe200078e18ff */
[----:B------:R-:W-:Y:S01]  /*0760*/  UIADD3 UR5, UPT, UPT, UR5, 0x8, URZ ;  /* 0x0000000805057890 */ /* 0x000fe2000fffe0ff */
[----:B---3--:R-:W-:-:S08]  /*0770*/  @!P1 DFMA R10, R16, R18, R10 ;  /* 0x00000012100a922b */ /* 0x008fd0000000000a */
[----:B--2---:R-:W-:Y:S01]  /*0780*/  @!P2 DFMA R10, R20, R22, R10 ;  /* 0x00000016140aa22b */ /* 0x004fe2000000000a */
[----:B------:R-:W-:Y:S10]  /*0790*/  BRA.U UP0, `(.L_x_2) ;  /* 0xfffffff900c87547 */ /* 0x000ff4000b83ffff */
[----:B------:R-:W-:-:S12]  /*07a0*/  UIADD3 UR4, UPT, UPT, UR5, -0x3, URZ ;  /* 0xfffffffd05047890 */ /* 0x000fd8000fffe0ff */
.L_x_1:
[----:B------:R-:W0:Y:S01]  /*07b0*/  LDC R2, c[0x0][0x3a0] ;  /* 0x0000e800ff027b82 */ /* 0x000e220000000800 */
[----:B------:R-:W1:Y:S01]  /*07c0*/  LDCU UR6, c[0x0][0x39c] ;  /* 0x00007380ff0677ac */ /* 0x000e620008000800 */
[C---:B0-----:R-:W-:Y:S01]  /*07d0*/  IMAD.SHL.U32 R4, R2.reuse, 0x2, RZ ;  /* 0x0000000202047824 */ /* 0x041fe200078e00ff */
[----:B------:R-:W-:-:S04]  /*07e0*/  LOP3.LUT R5, R2, 0x1, RZ, 0xc0, !PT ;  /* 0x0000000102057812 */ /* 0x000fc800078ec0ff */
[----:B------:R-:W-:Y:S02]  /*07f0*/  LOP3.LUT R4, R4, 0x6, RZ, 0xc0, !PT ;  /* 0x0000000604047812 */ /* 0x000fe400078ec0ff */
[----:B------:R-:W-:Y:S02]  /*0800*/  ISETP.NE.U32.AND P3, PT, R5, 0x1, PT ;  /* 0x000000010500780c */ /* 0x000fe40003f65070 */
[----:B------:R-:W-:-:S13]  /*0810*/  ISETP.GE.U32.AND P0, PT, R4, 0x3, PT ;  /* 0x000000030400780c */ /* 0x000fda0003f06070 */
[----:B-1----:R-:W-:Y:S05]  /*0820*/  @!P0 BRA `(.L_x_3) ;  /* 0x0000000000b48947 */ /* 0x002fea0003800000 */
[----:B------:R-:W0:Y:S01]  /*0830*/  LDCU UR5, c[0x0][0x39c] ;  /* 0x00007380ff0577ac */ /* 0x000e220008000800 */
[----:B------:R-:W-:Y:S01]  /*0840*/  IADD3 R15, PT, PT, R3, UR4, RZ ;  /* 0x00000004030f7c10 */ /* 0x000fe2000fffe0ff */
[----:B------:R-:W1:Y:S01]  /*0850*/  LDC.64 R6, c[0x0][0x390] ;  /* 0x0000e400ff067b82 */ /* 0x000e620000000a00 */
[----:B------:R-:W-:Y:S02]  /*0860*/  IADD3 R13, PT, PT, R2, -UR4, RZ ;  /* 0x80000004020d7c10 */ /* 0x000fe4000fffe0ff */
[C---:B------:R-:W-:Y:S01]  /*0870*/  IADD3 R16, PT, PT, R15.reuse, 0x2, RZ ;  /* 0x000000020f107810 */ /* 0x040fe20007ffe0ff */
[C---:B------:R-:W-:Y:S02]  /*0880*/  VIADD R23, R15.reuse, 0x1 ;  /* 0x000000010f177836 */ /* 0x040fe40000000000 */
[C---:B------:R-:W-:Y:S01]  /*0890*/  VIADD R20, R15.reuse, 0x3 ;  /* 0x000000030f147836 */ /* 0x040fe20000000000 */
[----:B0-----:R-:W-:Y:S02]  /*08a0*/  ISETP.GE.AND P0, PT, R15, UR5, PT ;  /* 0x000000050f007c0c */ /* 0x001fe4000bf06270 */
[----:B------:R-:W-:-:S02]  /*08b0*/  ISETP.GE.AND P1, PT, R23, UR5, PT ;  /* 0x0000000517007c0c */ /* 0x000fc4000bf26270 */
[----:B------:R-:W-:Y:S02]  /*08c0*/  ISETP.LT.OR P0, PT, R15, RZ, P0 ;  /* 0x000000ff0f00720c */ /* 0x000fe40000701670 */
[----:B------:R-:W-:Y:S02]  /*08d0*/  ISETP.LT.OR P1, PT, R23, RZ, P1 ;  /* 0x000000ff1700720c */ /* 0x000fe40000f21670 */
[----:B------:R-:W-:Y:S01]  /*08e0*/  ISETP.GE.AND P2, PT, R16, UR5, PT ;  /* 0x0000000510007c0c */ /* 0x000fe2000bf46270 */
[----:B-1----:R-:W-:Y:S01]  /*08f0*/  IMAD.WIDE R6, R13, 0x8, R6 ;  /* 0x000000080d067825 */ /* 0x002fe200078e0206 */
[----:B------:R-:W-:Y:S02]  /*0900*/  ISETP.GE.AND P4, PT, R20, UR5, PT ;  /* 0x0000000514007c0c */ /* 0x000fe4000bf86270 */
[----:B------:R-:W-:Y:S02]  /*0910*/  ISETP.LT.OR P2, PT, R16, RZ, P2 ;  /* 0x000000ff1000720c */ /* 0x000fe40001741670 */
[----:B------:R-:W-:-:S03]  /*0920*/  ISETP.LT.OR P4, PT, R20, RZ, P4 ;  /* 0x000000ff1400720c */ /* 0x000fc60002781670 */
[----:B------:R-:W0:Y:S08]  /*0930*/  @!P0 LDC R12, c[0x0][0x398] ;  /* 0x0000e600ff0c8b82 */ /* 0x000e300000000800 */
[----:B------:R-:W1:Y:S08]  /*0940*/  @!P0 LDC.64 R8, c[0x0][0x388] ;  /* 0x0000e200ff088b82 */ /* 0x000e700000000a00 */
[----:B------:R-:W2:Y:S08]  /*0950*/  @!P1 LDC R22, c[0x0][0x398] ;  /* 0x0000e600ff169b82 */ /* 0x000eb00000000800 */
[----:B------:R-:W3:Y:S01]  /*0960*/  @!P1 LDC.64 R18, c[0x0][0x388] ;  /* 0x0000e200ff129b82 */ /* 0x000ee20000000a00 */
[----:B0-----:R-:W-:-:S02]  /*0970*/  @!P0 IMAD R15, R15, R12, R0 ;  /* 0x0000000c0f0f8224 */ /* 0x001fc400078e0200 */
[----:B------:R-:W4:Y:S05]  /*0980*/  @!P0 LDG.E.64 R12, desc[UR8][R6.64] ;  /* 0x00000008060c8981 */ /* 0x000f2a000c1e1b00 */
[----:B------:R-:W0:Y:S01]  /*0990*/  @!P2 LDC R17, c[0x0][0x398] ;  /* 0x0000e600ff11ab82 */ /* 0x000e220000000800 */
[----:B-1----:R-:W-:-:S06]  /*09a0*/  @!P0 IMAD.WIDE R14, R15, 0x8, R8 ;  /* 0x000000080f0e8825 */ /* 0x002fcc00078e0208 */
[----:B------:R-:W4:Y:S01]  /*09b0*/  @!P0 LDG.E.64 R14, desc[UR8][R14.64] ;  /* 0x000000080e0e8981 */ /* 0x000f22000c1e1b00 */
[----:B------:R-:W1:Y:S01]  /*09c0*/  @!P2 LDC.64 R4, c[0x0][0x388] ;  /* 0x0000e200ff04ab82 */ /* 0x000e620000000a00 */
[----:B--2---:R-:W-:-:S07]  /*09d0*/  @!P1 IMAD R23, R23, R22, R0 ;  /* 0x0000001617179224 */ /* 0x004fce00078e0200 */
[----:B------:R-:W2:Y:S08]  /*09e0*/  @!P4 LDC R21, c[0x0][0x398] ;  /* 0x0000e600ff15cb82 */ /* 0x000eb00000000800 */
[----:B------:R-:W5:Y:S01]  /*09f0*/  @!P4 LDC.64 R8, c[0x0][0x388] ;  /* 0x0000e200ff08cb82 */ /* 0x000f620000000a00 */
[----:B---3--:R-:W-:-:S04]  /*0a00*/  @!P1 IMAD.WIDE R18, R23, 0x8, R18 ;  /* 0x0000000817129825 */ /* 0x008fc800078e0212 */
[----:B0-----:R-:W-:Y:S02]  /*0a10*/  @!P2 IMAD R23, R16, R17, R0 ;  /* 0x000000111017a224 */ /* 0x001fe400078e0200 */
[----:B------:R-:W3:Y:S04]  /*0a20*/  @!P1 LDG.E.64 R16, desc[UR8][R6.64+-0x8] ;  /* 0xfffff80806109981 */ /* 0x000ee8000c1e1b00 */
[----:B------:R-:W3:Y:S01]  /*0a30*/  @!P1 LDG.E.64 R18, desc[UR8][R18.64] ;  /* 0x0000000812129981 */ /* 0x000ee2000c1e1b00 */
[----:B-1----:R-:W-:-:S03]  /*0a40*/  @!P2 IMAD.WIDE R22, R23, 0x8, R4 ;  /* 0x000000081716a825 */ /* 0x002fc600078e0204 */
[----:B------:R-:W3:Y:S01]  /*0a50*/  @!P2 LDG.E.64 R4, desc[UR8][R6.64+-0x10] ;  /* 0xfffff0080604a981 */ /* 0x000ee2000c1e1b00 */
[----:B--2---:R-:W-:-:S03]  /*0a60*/  @!P4 IMAD R25, R20, R21, R0 ;  /* 0x000000151419c224 */ /* 0x004fc600078e0200 */
[----:B------:R-:W2:Y:S01]  /*0a70*/  @!P2 LDG.E.64 R20, desc[UR8][R22.64] ;  /* 0x000000081614a981 */ /* 0x000ea2000c1e1b00 */
[----:B-----5:R-:W-:-:S03]  /*0a80*/  @!P4 IMAD.WIDE R8, R25, 0x8, R8 ;  /* 0x000000081908c825 */ /* 0x020fc600078e0208 */
[----:B------:R-:W5:Y:S04]  /*0a90*/  @!P4 LDG.E.64 R24, desc[UR8][R6.64+-0x18] ;  /* 0xffffe8080618c981 */ /* 0x000f68000c1e1b00 */
[----:B------:R-:W5:Y:S01]  /*0aa0*/  @!P4 LDG.E.64 R8, desc[UR8][R8.64] ;  /* 0x000000080808c981 */ /* 0x000f62000c1e1b00 */
[----:B------:R-:W-:Y:S01]  /*0ab0*/  UIADD3 UR4, UPT, UPT, UR4, 0x4, URZ ;  /* 0x0000000404047890 */ /* 0x000fe2000fffe0ff */
[----:B----4-:R-:W-:-:S08]  /*0ac0*/  @!P0 DFMA R10, R14, R12, R10 ;  /* 0x0000000c0e0a822b */ /* 0x010fd0000000000a */
[----:B---3--:R-:W-:-:S08]  /*0ad0*/  @!P1 DFMA R10, R18, R16, R10 ;  /* 0x00000010120a922b */ /* 0x008fd0000000000a */
[----:B--2---:R-:W-:-:S08]  /*0ae0*/  @!P2 DFMA R10, R20, R4, R10 ;  /* 0x00000004140aa22b */ /* 0x004fd0000000000a */
[----:B-----5:R-:W-:-:S11]  /*0af0*/  @!P4 DFMA R10, R8, R24, R10 ;  /* 0x00000018080ac22b */ /* 0x020fd6000000000a */
.L_x_3:
[----:B------:R-:W-:Y:S05]  /*0b00*/  @P3 BRA `(.L_x_4) ;  /* 0x0000000000643947 */ /* 0x000fea0003800000 */
[----:B------:R-:W0:Y:S01]  /*0b10*/  LDCU UR5, c[0x0][0x39c] ;  /* 0x00007380ff0577ac */ /* 0x000e220008000800 */
[----:B------:R-:W-:Y:S01]  /*0b20*/  VIADD R13, R3, UR4 ;  /* 0x00000004030d7c36 */ /* 0x000fe20008000000 */
[----:B------:R-:W1:Y:S01]  /*0b30*/  LDC.64 R6, c[0x0][0x390] ;  /* 0x0000e400ff067b82 */ /* 0x000e620000000a00 */
[----:B------:R-:W-:-:S03]  /*0b40*/  VIADD R17, R2, -UR4 ;  /* 0x8000000402117c36 */ /* 0x000fc60008000000 */
[C---:B------:R-:W-:Y:S02]  /*0b50*/  IADD3 R15, PT, PT, R13.reuse, 0x1, RZ ;  /* 0x000000010d0f7810 */ /* 0x040fe40007ffe0ff */
[----:B0-----:R-:W-:Y:S02]  /*0b60*/  ISETP.GE.AND P0, PT, R13, UR5, PT ;  /* 0x000000050d007c0c */ /* 0x001fe4000bf06270 */
[----:B------:R-:W-:Y:S02]  /*0b70*/  ISETP.GE.AND P1, PT, R15, UR5, PT ;  /* 0x000000050f007c0c */ /* 0x000fe4000bf26270 */
[----:B------:R-:W-:Y:S02]  /*0b80*/  ISETP.LT.OR P0, PT, R13, RZ, P0 ;  /* 0x000000ff0d00720c */ /* 0x000fe40000701670 */
[----:B------:R-:W-:Y:S01]  /*0b90*/  ISETP.LT.OR P1, PT, R15, RZ, P1 ;  /* 0x000000ff0f00720c */ /* 0x000fe20000f21670 */
[----:B-1----:R-:W-:-:S10]  /*0ba0*/  IMAD.WIDE R6, R17, 0x8, R6 ;  /* 0x0000000811067825 */ /* 0x002fd400078e0206 */
[----:B------:R-:W0:Y:S08]  /*0bb0*/  @!P0 LDC R12, c[0x0][0x398] ;  /* 0x0000e600ff0c8b82 */ /* 0x000e300000000800 */
[----:B------:R-:W1:Y:S08]  /*0bc0*/  @!P0 LDC.64 R8, c[0x0][0x388] ;  /* 0x0000e200ff088b82 */ /* 0x000e700000000a00 */
[----:B------:R-:W2:Y:S08]  /*0bd0*/  @!P1 LDC R14, c[0x0][0x398] ;  /* 0x0000e600ff0e9b82 */ /* 0x000eb00000000800 */
[----:B------:R-:W3:Y:S01]  /*0be0*/  @!P1 LDC.64 R4, c[0x0][0x388] ;  /* 0x0000e200ff049b82 */ /* 0x000ee20000000a00 */
[----:B0-----:R-:W-:-:S04]  /*0bf0*/  @!P0 IMAD R13, R13, R12, R0 ;  /* 0x0000000c0d0d8224 */ /* 0x001fc800078e0200 */
[----:B-1----:R-:W-:Y:S02]  /*0c00*/  @!P0 IMAD.WIDE R8, R13, 0x8, R8 ;  /* 0x000000080d088825 */ /* 0x002fe400078e0208 */
[----:B------:R-:W4:Y:S04]  /*0c10*/  @!P0 LDG.E.64 R12, desc[UR8][R6.64] ;  /* 0x00000008060c8981 */ /* 0x000f28000c1e1b00 */
[----:B------:R-:W4:Y:S01]  /*0c20*/  @!P0 LDG.E.64 R8, desc[UR8][R8.64] ;  /* 0x0000000808088981 */ /* 0x000f22000c1e1b00 */
[----:B--2---:R-:W-:-:S04]  /*0c30*/  @!P1 IMAD R15, R15, R14, R0 ;  /* 0x0000000e0f0f9224 */ /* 0x004fc800078e0200 */
[----:B---3--:R-:W-:Y:S02]  /*0c40*/  @!P1 IMAD.WIDE R4, R15, 0x8, R4 ;  /* 0x000000080f049825 */ /* 0x008fe400078e0204 */
[----:B------:R-:W2:Y:S04]  /*0c50*/  @!P1 LDG.E.64 R14, desc[UR8][R6.64+-0x8] ;  /* 0xfffff808060e9981 */ /* 0x000ea8000c1e1b00 */
[----:B------:R-:W2:Y:S01]  /*0c60*/  @!P1 LDG.E.64 R4, desc[UR8][R4.64] ;  /* 0x0000000804049981 */ /* 0x000ea2000c1e1b00 */
[----:B------:R-:W-:Y:S01]  /*0c70*/  UIADD3 UR4, UPT, UPT, UR4, 0x2, URZ ;  /* 0x0000000204047890 */ /* 0x000fe2000fffe0ff */
[----:B----4-:R-:W-:-:S08]  /*0c80*/  @!P0 DFMA R10, R8, R12, R10 ;  /* 0x0000000c080a822b */ /* 0x010fd0000000000a */
[----:B--2---:R-:W-:-:S11]  /*0c90*/  @!P1 DFMA R10, R4, R14, R10 ;  /* 0x0000000e040a922b */ /* 0x004fd6000000000a */
.L_x_4:
[----:B------:R-:W-:Y:S01]  /*0ca0*/  IADD3 R9, PT, PT, R3, UR4, RZ ;  /* 0x0000000403097c10 */ /* 0x000fe2000fffe0ff */
[----:B------:R-:W-:Y:S03]  /*0cb0*/  BSSY.RECONVERGENT B0, `(.L_x_0) ;  /* 0x000000e000007945 */ /* 0x000fe60003800200 */
[----:B------:R-:W-:-:S04]  /*0cc0*/  ISETP.GE.AND P0, PT, R9, UR6, PT ;  /* 0x0000000609007c0c */ /* 0x000fc8000bf06270 */
[----:B------:R-:W-:-:S13]  /*0cd0*/  ISETP.LT.OR P0, PT, R9, RZ, P0 ;  /* 0x000000ff0900720c */ /* 0x000fda0000701670 */
[----:B------:R-:W-:Y:S05]  /*0ce0*/  @P0 BRA `(.L_x_5) ;  /* 0x0000000000280947 */ /* 0x000fea0003800000 */
[----:B------:R-:W0:Y:S01]  /*0cf0*/  LDC.64 R6, c[0x0][0x390] ;  /* 0x0000e400ff067b82 */ /* 0x000e220000000a00 */
[----:B------:R-:W1:Y:S01]  /*0d00*/  LDCU UR5, c[0x0][0x398] ;  /* 0x00007300ff0577ac */ /* 0x000e620008000800 */
[----:B------:R-:W-:-:S06]  /*0d10*/  VIADD R13, R2, -UR4 ;  /* 0x80000004020d7c36 */ /* 0x000fcc0008000000 */
[----:B------:R-:W2:Y:S01]  /*0d20*/  LDC.64 R4, c[0x0][0x388] ;  /* 0x0000e200ff047b82 */ /* 0x000ea20000000a00 */
[----:B-1----:R-:W-:Y:S02]  /*0d30*/  IMAD R9, R9, UR5, R0 ;  /* 0x0000000509097c24 */ /* 0x002fe4000f8e0200 */
[----:B0-----:R-:W-:-:S06]  /*0d40*/  IMAD.WIDE R6, R13, 0x8, R6 ;  /* 0x000000080d067825 */ /* 0x001fcc00078e0206 */
[----:B------:R-:W3:Y:S01]  /*0d50*/  LDG.E.64 R6, desc[UR8][R6.64] ;  /* 0x0000000806067981 */ /* 0x000ee2000c1e1b00 */
[----:B--2---:R-:W-:-:S06]  /*0d60*/  IMAD.WIDE R4, R9, 0x8, R4 ;  /* 0x0000000809047825 */ /* 0x004fcc00078e0204 */
[----:B------:R-:W3:Y:S02]  /*0d70*/  LDG.E.64 R4, desc[UR8][R4.64] ;  /* 0x0000000804047981 */ /* 0x000ee4000c1e1b00 */
[----:B---3--:R-:W-:-:S11]  /*0d80*/  DFMA R10, R4, R6, R10 ;  /* 0x00000006040a722b */ /* 0x008fd6000000000a */
.L_x_5:
[----:B------:R-:W-:Y:S05]  /*0d90*/  BSYNC.RECONVERGENT B0 ;  /* 0x0000000000007941 */ /* 0x000fea0003800200 */
.L_x_0:
[----:B------:R-:W0:Y:S01]  /*0da0*/  LDC.64 R4, c[0x0][0x380] ;  /* 0x0000e000ff047b82 */ /* 0x000e220000000a00 */
[----:B------:R-:W1:Y:S02]  /*0db0*/  LDCU UR5, c[0x0][0x398] ;  /* 0x00007300ff0577ac */ /* 0x000e640008000800 */
[----:B-1----:R-:W-:-:S04]  /*0dc0*/  IMAD R3, R3, UR5, R0 ;  /* 0x0000000503037c24 */ /* 0x002fc8000f8e0200 */
[----:B0-----:R-:W-:-:S05]  /*0dd0*/  IMAD.WIDE R2, R3, 0x8, R4 ;  /* 0x0000000803027825 */ /* 0x001fca00078e0204 */
[----:B------:R-:W-:Y:S01]  /*0de0*/  STG.E.64 desc[UR8][R2.64], R10 ;  /* 0x0000000a02007986 */ /* 0x000fe2000c101b08 */
[----:B------:R-:W-:Y:S05]  /*0df0*/  EXIT ;  /* 0x000000000000794d */ /* 0x000fea0003800000 */
.L_x_6:
[----:B------:R-:W-:-:S00]  /*0e00*/  BRA `(.L_x_6) ;  /* 0xfffffffc00fc7947 */ /* 0x000fc0000383ffff */
[----:B------:R-:W-:-:S00]  /*0e10*/  NOP ;  /* 0x0000000000007918 */ /* 0x000fc00000000000 */
        /* <DEDUP_REMOVED lines=14> */
.L_x_14:


//--------------------- .text._Z17convolutionRowGPUPdS_S_iii --------------------------
	.section	.text._Z17convolutionRowGPUPdS_S_iii,"ax",@progbits
	.align	128
        .global         _Z17convolutionRowGPUPdS_S_iii
        .type           _Z17convolutionRowGPUPdS_S_iii,@function
        .size           _Z17convolutionRowGPUPdS_S_iii,(.L_x_15 - _Z17convolutionRowGPUPdS_S_iii)
        .other          _Z17convolutionRowGPUPdS_S_iii,@"STO_CUDA_ENTRY STV_DEFAULT"
_Z17convolutionRowGPUPdS_S_iii:
.text._Z17convolutionRowGPUPdS_S_iii:
[----:B------:R-:W-:Y:S01]  /*0000*/  LDC R1, c[0x0][0x37c] ;  /* 0x0000df00ff017b82 */ /* 0x000fe20000000800 */
[----:B------:R-:W0:Y:S01]  /*0010*/  S2R R3, SR_TID.X ;  /* 0x0000000000037919 */ /* 0x000e220000002100 */
[----:B------:R-:W1:Y:S06]  /*0020*/  LDCU UR7, c[0x0][0x3a0] ;  /* 0x00007400ff0777ac */ /* 0x000e6c0008000800 */
[----:B------:R-:W0:Y:S01]  /*0030*/  LDC R0, c[0x0][0x360] ;  /* 0x0000d800ff007b82 */ /* 0x000e220000000800 */
[----:B------:R-:W2:Y:S01]  /*0040*/  S2R R2, SR_TID.Y ;  /* 0x0000000000027919 */ /* 0x000ea20000002200 */
[----:B------:R-:W3:Y:S06]  /*0050*/  LDCU.64 UR8, c[0x0][0x358] ;  /* 0x00006b00ff0877ac */ /* 0x000eec0008000a00 */
[----:B------:R-:W0:Y:S08]  /*0060*/  S2UR UR4, SR_CTAID.X ;  /* 0x00000000000479c3 */ /* 0x000e300000002500 */
[----:B------:R-:W2:Y:S01]  /*0070*/  S2UR UR5, SR_CTAID.Y ;  /* 0x00000000000579c3 */ /* 0x000ea20000002600 */
[----:B-1----:R-:W-:-:S07]  /*0080*/  UISETP.GE.AND UP0, UPT, UR7, URZ, UPT ;  /* 0x000000ff0700728c */ /* 0x002fce000bf06270 */
[----:B------:R-:W2:Y:S01]  /*0090*/  LDC R21, c[0x0][0x364] ;  /* 0x0000d900ff157b82 */ /* 0x000ea20000000800 */
[----:B0-----:R-:W-:Y:S02]  /*00a0*/  IMAD R0, R0, UR4, R3 ;  /* 0x0000000400007c24 */ /* 0x001fe4000f8e0203 */
[----:B--2---:R-:W-:Y:S01]  /*00b0*/  IMAD R21, R21, UR5, R2 ;  /* 0x0000000515157c24 */ /* 0x004fe2000f8e0202 */
[----:B------:R-:W-:Y:S01]  /*00c0*/  CS2R R2, SRZ ;  /* 0x0000000000027805 */ /* 0x000fe2000001ff00 */
[----:B---3--:R-:W-:Y:S06]  /*00d0*/  BRA.U !UP0, `(.L_x_7) ;  /* 0x0000000908587547 */ /* 0x008fec000b800000 */
[----:B------:R-:W-:Y:S01]  /*00e0*/  UISETP.GE.U32.AND UP0, UPT, UR7, 0x4, UPT ;  /* 0x000000040700788c */ /* 0x000fe2000bf06070 */
[----:B------:R-:W-:Y:S01]  /*00f0*/  CS2R R2, SRZ ;  /* 0x0000000000027805 */ /* 0x000fe2000001ff00 */
[----:B------:R-:W-:-:S07]  /*0100*/  UIADD3 UR4, UPT, UPT, -UR7, URZ, URZ ;  /* 0x000000ff07047290 */ /* 0x000fce000fffe1ff */
[----:B------:R-:W-:Y:S05]  /*0110*/  BRA.U !UP0, `(.L_x_8) ;  /* 0x0000000508187547 */ /* 0x000fea000b800000 */
[----:B------:R-:W0:Y:S01]  /*0120*/  LDCU UR10, c[0x0][0x398] ;  /* 0x00007300ff0a77ac */ /* 0x000e220008000800 */
[----:B------:R-:W-:Y:S01]  /*0130*/  VIADD R23, R0, -UR7 ;  /* 0x8000000700177c36 */ /* 0x000fe20008000000 */
[----:B------:R-:W-:Y:S01]  /*0140*/  CS2R R2, SRZ ;  /* 0x0000000000027805 */ /* 0x000fe2000001ff00 */
[----:B------:R-:W-:Y:S01]  /*0150*/  USHF.L.U32 UR6, UR7, 0x1, URZ ;  /* 0x0000000107067899 */ /* 0x000fe200080006ff */
[----:B------:R-:W1:Y:S03]  /*0160*/  LDCU UR11, c[0x0][0x398] ;  /* 0x00007300ff0b77ac */ /* 0x000e660008000800 */
[----:B------:R-:W-:Y:S02]  /*0170*/  ULOP3.LUT UR4, UR6, 0xfffffff8, URZ, 0xc0, !UPT ;  /* 0xfffffff806047892 */ /* 0x000fe4000f8ec0ff */
[----:B------:R-:W-:Y:S01]  /*0180*/  IMAD.U32 R22, RZ, RZ, UR6 ;  /* 0x00000006ff167e24 */ /* 0x000fe2000f8e00ff */
[----:B------:R-:W-:-:S02]  /*0190*/  UIADD3 UR5, UPT, UPT, -UR7, 0x3, URZ ;  /* 0x0000000307057890 */ /* 0x000fc4000fffe1ff */
[----:B------:R-:W-:Y:S01]  /*01a0*/  UIADD3 UR4, UPT, UPT, -UR4, URZ, URZ ;  /* 0x000000ff04047290 */ /* 0x000fe2000fffe1ff */
[----:B0-----:R-:W-:-:S04]  /*01b0*/  IMAD R20, R21, UR10, R0 ;  /* 0x0000000a15147c24 */ /* 0x001fc8000f8e0200 */
[----:B-1----:R-:W-:-:S07]  /*01c0*/  VIADD R20, R20, -UR7 ;  /* 0x8000000714147c36 */ /* 0x002fce0008000000 */
.L_x_9:
[----:B------:R-:W0:Y:S01]  /*01d0*/  LDC.64 R6, c[0x0][0x388] ;  /* 0x0000e200ff067b82 */ /* 0x000e220000000a00 */
[----:B------:R-:W-:-:S04]  /*01e0*/  ISETP.GE.AND P3, PT, R23, UR11, PT ;  /* 0x0000000b17007c0c */ /* 0x000fc8000bf66270 */
[----:B------:R-:W-:-:S03]  /*01f0*/  ISETP.LT.OR P3, PT, R23, RZ, P3 ;  /* 0x000000ff1700720c */ /* 0x000fc60001f61670 */
[----:B------:R-:W1:Y:S01]  /*0200*/  LDC.64 R4, c[0x0][0x390] ;  /* 0x0000e400ff047b82 */ /* 0x000e620000000a00 */
[----:B0-----:R-:W-:-:S09]  /*0210*/  IMAD.WIDE R6, R20, 0x8, R6 ;  /* 0x0000000814067825 */ /* 0x001fd200078e0206 */
[----:B------:R-:W2:Y:S01]  /*0220*/  @!P3 LDG.E.64 R10, desc[UR8][R6.64] ;  /* 0x00000008060ab981 */ /* 0x000ea2000c1e1b00 */
[----:B-1----:R-:W-:-:S05]  /*0230*/  IMAD.WIDE R4, R22, 0x8, R4 ;  /* 0x0000000816047825 */ /* 0x002fca00078e0204 */
[----:B------:R-:W2:Y:S01]  /*0240*/  @!P3 LDG.E.64 R8, desc[UR8][R4.64] ;  /* 0x000000080408b981 */ /* 0x000ea2000c1e1b00 */
[----:B------:R-:W-:-:S05]  /*0250*/  VIADD R12, R23, 0x1 ;  /* 0x00000001170c7836 */ /* 0x000fca0000000000 */
[----:B------:R-:W-:-:S04]  /*0260*/  ISETP.GE.AND P0, PT, R12, UR11, PT ;  /* 0x0000000b0c007c0c */ /* 0x000fc8000bf06270 */
[----:B------:R-:W-:Y:S01]  /*0270*/  ISETP.LT.OR P0, PT, R12, RZ, P0 ;  /* 0x000000ff0c00720c */ /* 0x000fe20000701670 */
[----:B------:R-:W-:-:S05]  /*0280*/  VIADD R12, R23, 0x2 ;  /* 0x00000002170c7836 */ /* 0x000fca0000000000 */
[----:B------:R-:W-:Y:S01]  /*0290*/  ISETP.GE.AND P1, PT, R12, UR11, PT ;  /* 0x0000000b0c007c0c */ /* 0x000fe2000bf26270 */
[----:B------:R-:W-:-:S03]  /*02a0*/  VIADD R16, R23, 0x3 ;  /* 0x0000000317107836 */ /* 0x000fc60000000000 */
[----:B------:R-:W-:-:S03]  /*02b0*/  ISETP.LT.OR P1, PT, R12, RZ, P1 ;  /* 0x000000ff0c00720c */ /* 0x000fc60000f21670 */
[----:B------:R-:W3:Y:S01]  /*02c0*/  @!P0 LDG.E.64 R12, desc[UR8][R6.64+0x8] ;  /* 0x00000808060c8981 */ /* 0x000ee2000c1e1b00 */
[----:B------:R-:W-:-:S03]  /*02d0*/  ISETP.GE.AND P2, PT, R16, UR11, PT ;  /* 0x0000000b10007c0c */ /* 0x000fc6000bf46270 */
[----:B------:R-:W3:Y:S01]  /*02e0*/  @!P0 LDG.E.64 R14, desc[UR8][R4.64+-0x8] ;  /* 0xfffff808040e8981 */ /* 0x000ee2000c1e1b00 */
[----:B------:R-:W-:-:S05]  /*02f0*/  ISETP.LT.OR P2, PT, R16, RZ, P2 ;  /* 0x000000ff1000720c */ /* 0x000fca0001741670 */
[----:B------:R-:W4:Y:S04]  /*0300*/  @!P1 LDG.E.64 R16, desc[UR8][R6.64+0x10] ;  /* 0x0000100806109981 */ /* 0x000f28000c1e1b00 */
[----:B------:R-:W4:Y:S01]  /*0310*/  @!P1 LDG.E.64 R18, desc[UR8][R4.64+-0x10] ;  /* 0xfffff00804129981 */ /* 0x000f22000c1e1b00 */
[----:B--2---:R-:W-:-:S03]  /*0320*/  @!P3 DFMA R2, R10, R8, R2 ;  /* 0x000000080a02b22b */ /* 0x004fc60000000002 */
[----:B------:R-:W2:Y:S04]  /*0330*/  @!P2 LDG.E.64 R8, desc[UR8][R6.64+0x18] ;  /* 0x000018080608a981 */ /* 0x000ea8000c1e1b00 */
[----:B------:R-:W2:Y:S01]  /*0340*/  @!P2 LDG.E.64 R10, desc[UR8][R4.64+-0x18] ;  /* 0xffffe808040aa981 */ /* 0x000ea2000c1e1b00 */
[C---:B------:R-:W-:Y:S02]  /*0350*/  VIADD R24, R23.reuse, 0x4 ;  /* 0x0000000417187836 */ /* 0x040fe40000000000 */
[----:B------:R-:W-:-:S03]  /*0360*/  VIADD R25, R23, 0x5 ;  /* 0x0000000517197836 */ /* 0x000fc60000000000 */
[----:B------:R-:W-:-:S04]  /*0370*/  ISETP.GE.AND P4, PT, R24, UR11, PT ;  /* 0x0000000b18007c0c */ /* 0x000fc8000bf86270 */
[----:B------:R-:W-:Y:S02]  /*0380*/  ISETP.LT.OR P4, PT, R24, RZ, P4 ;  /* 0x000000ff1800720c */ /* 0x000fe40002781670 */
[----:B------:R-:W-:Y:S02]  /*0390*/  ISETP.GE.AND P3, PT, R25, UR11, PT ;  /* 0x0000000b19007c0c */ /* 0x000fe4000bf66270 */
[----:B------:R-:W-:Y:S02]  /*03a0*/  IADD3 R24, PT, PT, R23, 0x6, RZ ;  /* 0x0000000617187810 */ /* 0x000fe40007ffe0ff */
[----:B------:R-:W-:Y:S01]  /*03b0*/  ISETP.LT.OR P3, PT, R25, RZ, P3 ;  /* 0x000000ff1900720c */ /* 0x000fe20001f61670 */
[----:B---3--:R-:W-:Y:S01]  /*03c0*/  @!P0 DFMA R2, R12, R14, R2 ;  /* 0x0000000e0c02822b */ /* 0x008fe20000000002 */
[----:B------:R-:W-:-:S05]  /*03d0*/  ISETP.GE.AND P0, PT, R24, UR11, PT ;  /* 0x0000000b18007c0c */ /* 0x000fca000bf06270 */
[----:B------:R-:W3:Y:S01]  /*03e0*/  @!P4 LDG.E.64 R12, desc[UR8][R6.64+0x20] ;  /* 0x00002008060cc981 */ /* 0x000ee2000c1e1b00 */
[----:B------:R-:W-:-:S03]  /*03f0*/  ISETP.LT.OR P0, PT, R24, RZ, P0 ;  /* 0x000000ff1800720c */ /* 0x000fc60000701670 */
[----:B------:R-:W3:Y:S01]  /*0400*/  @!P4 LDG.E.64 R14, desc[UR8][R4.64+-0x20] ;  /* 0xffffe008040ec981 */ /* 0x000ee2000c1e1b00 */
[----:B------:R-:W-:Y:S01]  /*0410*/  VIADD R24, R23, 0x7 ;  /* 0x0000000717187836 */ /* 0x000fe20000000000 */
[----:B----4-:R-:W-:-:S04]  /*0420*/  @!P1 DFMA R2, R16, R18, R2 ;  /* 0x000000121002922b */ /* 0x010fc80000000002 */
[C---:B------:R-:W-:Y:S01]  /*0430*/  ISETP.GE.AND P1, PT, R24.reuse, UR11, PT ;  /* 0x0000000b18007c0c */ /* 0x040fe2000bf26270 */
[----:B------:R-:W4:Y:S04]  /*0440*/  @!P3 LDG.E.64 R16, desc[UR8][R6.64+0x28] ;  /* 0x000028080610b981 */ /* 0x000f28000c1e1b00 */
[----:B------:R-:W4:Y:S01]  /*0450*/  @!P3 LDG.E.64 R18, desc[UR8][R4.64+-0x28] ;  /* 0xffffd8080412b981 */ /* 0x000f22000c1e1b00 */
[----:B------:R-:W-:-:S13]  /*0460*/  ISETP.LT.OR P1, PT, R24, RZ, P1 ;  /* 0x000000ff1800720c */ /* 0x000fda0000f21670 */
[----:B------:R-:W5:Y:S04]  /*0470*/  @!P1 LDG.E.64 R24, desc[UR8][R6.64+0x38] ;  /* 0x0000380806189981 */ /* 0x000f68000c1e1b00 */
[----:B------:R-:W5:Y:S01]  /*0480*/  @!P1 LDG.E.64 R26, desc[UR8][R4.64+-0x38] ;  /* 0xffffc808041a9981 */ /* 0x000f62000c1e1b00 */
[----:B--2---:R-:W-:-:S03]  /*0490*/  @!P2 DFMA R2, R8, R10, R2 ;  /* 0x0000000a0802a22b */ /* 0x004fc60000000002 */
[----:B------:R-:W2:Y:S04]  /*04a0*/  @!P0 LDG.E.64 R8, desc[UR8][R6.64+0x30] ;  /* 0x0000300806088981 */ /* 0x000ea8000c1e1b00 */
[----:B------:R-:W2:Y:S01]  /*04b0*/  @!P0 LDG.E.64 R10, desc[UR8][R4.64+-0x30] ;  /* 0xffffd008040a8981 */ /* 0x000ea2000c1e1b00 */
[----:B------:R-:W-:-:S04]  /*04c0*/  UIADD3 UR4, UPT, UPT, UR4, 0x8, URZ ;  /* 0x0000000804047890 */ /* 0x000fc8000fffe0ff */
[----:B------:R-:W-:Y:S01]  /*04d0*/  UISETP.NE.AND UP0, UPT, UR4, URZ, UPT ;  /* 0x000000ff0400728c */ /* 0x000fe2000bf05270 */
[----:B---3--:R-:W-:-:S08]  /*04e0*/  @!P4 DFMA R2, R12, R14, R2 ;  /* 0x0000000e0c02c22b */ /* 0x008fd00000000002 */
[----:B----4-:R-:W-:Y:S01]  /*04f0*/  @!P3 DFMA R2, R16, R18, R2 ;  /* 0x000000121002b22b */ /* 0x010fe20000000002 */
[----:B------:R-:W-:Y:S02]  /*0500*/  VIADD R23, R23, 0x8 ;  /* 0x0000000817177836 */ /* 0x000fe40000000000 */
[----:B------:R-:W-:Y:S02]  /*0510*/  VIADD R20, R20, 0x8 ;  /* 0x0000000814147836 */ /* 0x000fe40000000000 */
[----:B------:R-:W-:Y:S01]  /*0520*/  VIADD R22, R22, 0xfffffff8 ;  /* 0xfffffff816167836 */ /* 0x000fe20000000000 */
[----:B------:R-:W-:Y:S02]  /*0530*/  UIADD3 UR5, UPT, UPT, UR5, 0x8, URZ ;  /* 0x0000000805057890 */ /* 0x000fe4000fffe0ff */
[----:B--2---:R-:W-:-:S08]  /*0540*/  @!P0 DFMA R2, R8, R10, R2 ;  /* 0x0000000a0802822b */ /* 0x004fd00000000002 */
[----:B-----5:R-:W-:Y:S01]  /*0550*/  @!P1 DFMA R2, R24, R26, R2 ;  /* 0x0000001a1802922b */ /* 0x020fe20000000002 */
[----:B------:R-:W-:Y:S10]  /*0560*/  BRA.U UP0, `(.L_x_9) ;  /* 0xfffffffd00187547 */ /* 0x000ff4000b83ffff */
[----:B------:R-:W-:-:S12]  /*0570*/  UIADD3 UR4, UPT, UPT, UR5, -0x3, URZ ;  /* 0xfffffffd05047890 */ /* 0x000fd8000fffe0ff */
.L_x_8:
        /* <DEDUP_REMOVED lines=9> */
[----:B------:R-:W1:Y:S01]  /*0610*/  LDC.64 R10, c[0x0][0x388] ;  /* 0x0000e200ff0a7b82 */ /* 0x000e620000000a00 */
[----:B------:R-:W-:Y:S01]  /*0620*/  IADD3 R12, PT, PT, R0, UR4, RZ ;  /* 0x00000004000c7c10 */ /* 0x000fe2000fffe0ff */
[----:B------:R-:W-:-:S04]  /*0630*/  VIADD R7, R4, -UR4 ;  /* 0x8000000404077c36 */ /* 0x000fc80008000000 */
[C---:B------:R-:W-:Y:S02]  /*0640*/  VIADD R6, R12.reuse, 0x1 ;  /* 0x000000010c067836 */ /* 0x040fe40000000000 */
[----:B------:R-:W2:Y:S01]  /*0650*/  LDC.64 R16, c[0x0][0x390] ;  /* 0x0000e400ff107b82 */ /* 0x000ea20000000a00 */
[C---:B------:R-:W-:Y:S01]  /*0660*/  VIADD R13, R12.reuse, 0x2 ;  /* 0x000000020c0d7836 */ /* 0x040fe20000000000 */
[----:B0-----:R-:W-:Y:S01]  /*0670*/  ISETP.GE.AND P0, PT, R12, UR5, PT ;  /* 0x000000050c007c0c */ /* 0x001fe2000bf06270 */
[----:B------:R-:W-:Y:S01]  /*0680*/  IMAD R5, R21, UR5, R12 ;  /* 0x0000000515057c24 */ /* 0x000fe2000f8e020c */
[----:B------:R-:W-:Y:S02]  /*0690*/  ISETP.GE.AND P1, PT, R6, UR5, PT ;  /* 0x0000000506007c0c */ /* 0x000fe4000bf26270 */
[----:B------:R-:W-:Y:S02]  /*06a0*/  ISETP.LT.OR P0, PT, R12, RZ, P0 ;  /* 0x000000ff0c00720c */ /* 0x000fe40000701670 */
[----:B------:R-:W-:Y:S01]  /*06b0*/  ISETP.LT.OR P1, PT, R6, RZ, P1 ;  /* 0x000000ff0600720c */ /* 0x000fe20000f21670 */
[----:B-1----:R-:W-:Y:S01]  /*06c0*/  IMAD.WIDE R10, R5, 0x8, R10 ;  /* 0x00000008050a7825 */ /* 0x002fe200078e020a */
[----:B------:R-:W-:-:S03]  /*06d0*/  ISETP.GE.AND P2, PT, R13, UR5, PT ;  /* 0x000000050d007c0c */ /* 0x000fc6000bf46270 */
[----:B--2---:R-:W-:-:S06]  /*06e0*/  IMAD.WIDE R16, R7, 0x8, R16 ;  /* 0x0000000807107825 */ /* 0x004fcc00078e0210 */
[----:B------:R-:W2:Y:S01]  /*06f0*/  @!P0 LDG.E.64 R8, desc[UR8][R10.64] ;  /* 0x000000080a088981 */ /* 0x000ea2000c1e1b00 */
[----:B------:R-:W-:Y:S01]  /*0700*/  ISETP.LT.OR P2, PT, R13, RZ, P2 ;  /* 0x000000ff0d00720c */ /* 0x000fe20001741670 */
[----:B------:R-:W-:Y:S02]  /*0710*/  VIADD R5, R12, 0x3 ;  /* 0x000000030c057836 */ /* 0x000fe40000000000 */
[----:B------:R-:W2:Y:S03]  /*0720*/  @!P0 LDG.E.64 R6, desc[UR8][R16.64] ;  /* 0x0000000810068981 */ /* 0x000ea6000c1e1b00 */
[C---:B------:R-:W-:Y:S01]  /*0730*/  ISETP.GE.AND P4, PT, R5.reuse, UR5, PT ;  /* 0x0000000505007c0c */ /* 0x040fe2000bf86270 */
[----:B------:R-:W3:Y:S04]  /*0740*/  @!P1 LDG.E.64 R12, desc[UR8][R10.64+0x8] ;  /* 0x000008080a0c9981 */ /* 0x000ee8000c1e1b00 */
[----:B------:R-:W3:Y:S01]  /*0750*/  @!P1 LDG.E.64 R14, desc[UR8][R16.64+-0x8] ;  /* 0xfffff808100e9981 */ /* 0x000ee2000c1e1b00 */
[----:B------:R-:W-:-:S03]  /*0760*/  ISETP.LT.OR P4, PT, R5, RZ, P4 ;  /* 0x000000ff0500720c */ /* 0x000fc60002781670 */
[----:B------:R-:W4:Y:S04]  /*0770*/  @!P2 LDG.E.64 R18, desc[UR8][R10.64+0x10] ;  /* 0x000010080a12a981 */ /* 0x000f28000c1e1b00 */
[----:B------:R-:W4:Y:S06]  /*0780*/  @!P2 LDG.E.64 R22, desc[UR8][R16.64+-0x10] ;  /* 0xfffff0081016a981 */ /* 0x000f2c000c1e1b00 */
[----:B------:R-:W5:Y:S04]  /*0790*/  @!P4 LDG.E.64 R24, desc[UR8][R10.64+0x18] ;  /* 0x000018080a18c981 */ /* 0x000f68000c1e1b00 */
[----:B------:R-:W5:Y:S01]  /*07a0*/  @!P4 LDG.E.64 R26, desc[UR8][R16.64+-0x18] ;  /* 0xffffe808101ac981 */ /* 0x000f62000c1e1b00 */
[----:B------:R-:W-:Y:S01]  /*07b0*/  UIADD3 UR4, UPT, UPT, UR4, 0x4, URZ ;  /* 0x0000000404047890 */ /* 0x000fe2000fffe0ff */
[----:B--2---:R-:W-:-:S08]  /*07c0*/  @!P0 DFMA R2, R8, R6, R2 ;  /* 0x000000060802822b */ /* 0x004fd00000000002 */
[----:B---3--:R-:W-:-:S08]  /*07d0*/  @!P1 DFMA R2, R12, R14, R2 ;  /* 0x0000000e0c02922b */ /* 0x008fd00000000002 */
[----:B----4-:R-:W-:-:S08]  /*07e0*/  @!P2 DFMA R2, R18, R22, R2 ;  /* 0x000000161202a22b */ /* 0x010fd00000000002 */
[----:B-----5:R-:W-:-:S11]  /*07f0*/  @!P4 DFMA R2, R24, R26, R2 ;  /* 0x0000001a1802c22b */ /* 0x020fd60000000002 */
.L_x_10:
[----:B------:R-:W-:Y:S05]  /*0800*/  @P3 BRA `(.L_x_11) ;  /* 0x0000000000503947 */ /* 0x000fea0003800000 */
[----:B------:R-:W0:Y:S01]  /*0810*/  LDCU UR5, c[0x0][0x398] ;  /* 0x00007300ff0577ac */ /* 0x000e220008000800 */
[----:B------:R-:W1:Y:S01]  /*0820*/  LDC.64 R14, c[0x0][0x388] ;  /* 0x0000e200ff0e7b82 */ /* 0x000e620000000a00 */
[----:B------:R-:W-:Y:S02]  /*0830*/  VIADD R8, R0, UR4 ;  /* 0x0000000400087c36 */ /* 0x000fe40008000000 */
[----:B------:R-:W-:-:S03]  /*0840*/  VIADD R17, R4, -UR4 ;  /* 0x8000000404117c36 */ /* 0x000fc60008000000 */
[C---:B------:R-:W-:Y:S02]  /*0850*/  IADD3 R9, PT, PT, R8.reuse, 0x1, RZ ;  /* 0x0000000108097810 */ /* 0x040fe40007ffe0ff */
[----:B------:R-:W2:Y:S01]  /*0860*/  LDC.64 R6, c[0x0][0x390] ;  /* 0x0000e400ff067b82 */ /* 0x000ea20000000a00 */
[C---:B0-----:R-:W-:Y:S01]  /*0870*/  ISETP.GE.AND P0, PT, R8.reuse, UR5, PT ;  /* 0x0000000508007c0c */ /* 0x041fe2000bf06270 */
[----:B------:R-:W-:Y:S01]  /*0880*/  IMAD R5, R21, UR5, R8 ;  /* 0x0000000515057c24 */ /* 0x000fe2000f8e0208 */
[C---:B------:R-:W-:Y:S02]  /*0890*/  ISETP.GE.AND P1, PT, R9.reuse, UR5, PT ;  /* 0x0000000509007c0c */ /* 0x040fe4000bf26270 */
[----:B------:R-:W-:Y:S02]  /*08a0*/  ISETP.LT.OR P0, PT, R8, RZ, P0 ;  /* 0x000000ff0800720c */ /* 0x000fe40000701670 */
[----:B------:R-:W-:Y:S01]  /*08b0*/  ISETP.LT.OR P1, PT, R9, RZ, P1 ;  /* 0x000000ff0900720c */ /* 0x000fe20000f21670 */
[----:B-1----:R-:W-:-:S04]  /*08c0*/  IMAD.WIDE R14, R5, 0x8, R14 ;  /* 0x00000008050e7825 */ /* 0x002fc800078e020e */
[----:B--2---:R-:W-:-:S06]  /*08d0*/  IMAD.WIDE R16, R17, 0x8, R6 ;  /* 0x0000000811107825 */ /* 0x004fcc00078e0206 */
[----:B------:R-:W2:Y:S04]  /*08e0*/  @!P0 LDG.E.64 R6, desc[UR8][R14.64] ;  /* 0x000000080e068981 */ /* 0x000ea8000c1e1b00 */
[----:B------:R-:W2:Y:S04]  /*08f0*/  @!P0 LDG.E.64 R8, desc[UR8][R16.64] ;  /* 0x0000000810088981 */ /* 0x000ea8000c1e1b00 */
[----:B------:R-:W3:Y:S04]  /*0900*/  @!P1 LDG.E.64 R10, desc[UR8][R14.64+0x8] ;  /* 0x000008080e0a9981 */ /* 0x000ee8000c1e1b00 */
[----:B------:R-:W3:Y:S01]  /*0910*/  @!P1 LDG.E.64 R12, desc[UR8][R16.64+-0x8] ;  /* 0xfffff808100c9981 */ /* 0x000ee2000c1e1b00 */
[----:B------:R-:W-:Y:S01]  /*0920*/  UIADD3 UR4, UPT, UPT, UR4, 0x2, URZ ;  /* 0x0000000204047890 */ /* 0x000fe2000fffe0ff */
[----:B--2---:R-:W-:-:S08]  /*0930*/  @!P0 DFMA R2, R6, R8, R2 ;  /* 0x000000080602822b */ /* 0x004fd00000000002 */
[----:B---3--:R-:W-:-:S11]  /*0940*/  @!P1 DFMA R2, R10, R12, R2 ;  /* 0x0000000c0a02922b */ /* 0x008fd60000000002 */
.L_x_11:
[----:B------:R-:W-:Y:S01]  /*0950*/  VIADD R10, R0, UR4 ;  /* 0x00000004000a7c36 */ /* 0x000fe20008000000 */
[----:B------:R-:W-:Y:S04]  /*0960*/  BSSY.RECONVERGENT B0, `(.L_x_7) ;  /* 0x000000d000007945 */ /* 0x000fe80003800200 */
[----:B------:R-:W-:-:S04]  /*0970*/  ISETP.GE.AND P0, PT, R10, UR6, PT ;  /* 0x000000060a007c0c */ /* 0x000fc8000bf06270 */
[----:B------:R-:W-:-:S13]  /*0980*/  ISETP.LT.OR P0, PT, R10, RZ, P0 ;  /* 0x000000ff0a00720c */ /* 0x000fda0000701670 */
[----:B------:R-:W-:Y:S05]  /*0990*/  @P0 BRA `(.L_x_12) ;  /* 0x0000000000240947 */ /* 0x000fea0003800000 */
[----:B------:R-:W0:Y:S01]  /*09a0*/  LDC.64 R6, c[0x0][0x388] ;  /* 0x0000e200ff067b82 */ /* 0x000e220000000a00 */
[----:B------:R-:W-:Y:S02]  /*09b0*/  IMAD R5, R21, UR6, R10 ;  /* 0x0000000615057c24 */ /* 0x000fe4000f8e020a */
[----:B------:R-:W-:-:S05]  /*09c0*/  VIADD R11, R4, -UR4 ;  /* 0x80000004040b7c36 */ /* 0x000fca0008000000 */
[----:B------:R-:W1:Y:S01]  /*09d0*/  LDC.64 R8, c[0x0][0x390] ;  /* 0x0000e400ff087b82 */ /* 0x000e620000000a00 */
[----:B0-----:R-:W-:-:S06]  /*09e0*/  IMAD.WIDE R4, R5, 0x8, R6 ;  /* 0x0000000805047825 */ /* 0x001fcc00078e0206 */
[----:B------:R-:W2:Y:S01]  /*09f0*/  LDG.E.64 R4, desc[UR8][R4.64] ;  /* 0x0000000804047981 */ /* 0x000ea2000c1e1b00 */
[----:B-1----:R-:W-:-:S06]  /*0a00*/  IMAD.WIDE R6, R11, 0x8, R8 ;  /* 0x000000080b067825 */ /* 0x002fcc00078e0208 */
[----:B------:R-:W2:Y:S02]  /*0a10*/  LDG.E.64 R6, desc[UR8][R6.64] ;  /* 0x0000000806067981 */ /* 0x000ea4000c1e1b00 */
[----:B--2---:R-:W-:-:S11]  /*0a20*/  DFMA R2, R4, R6, R2 ;  /* 0x000000060402722b */ /* 0x004fd60000000002 */
.L_x_12:
[----:B------:R-:W-:Y:S05]  /*0a30*/  BSYNC.RECONVERGENT B0 ;  /* 0x0000000000007941 */ /* 0x000fea0003800200 */
.L_x_7:
[----:B------:R-:W0:Y:S01]  /*0a40*/  LDC.64 R4, c[0x0][0x380] ;  /* 0x0000e000ff047b82 */ /* 0x000e220000000a00 */
[----:B------:R-:W1:Y:S02]  /*0a50*/  LDCU UR5, c[0x0][0x398] ;  /* 0x00007300ff0577ac */ /* 0x000e640008000800 */
[----:B-1----:R-:W-:-:S04]  /*0a60*/  IMAD R21, R21, UR5, R0 ;  /* 0x0000000515157c24 */ /* 0x002fc8000f8e0200 */
[----:B0-----:R-:W-:-:S05]  /*0a70*/  IMAD.WIDE R4, R21, 0x8, R4 ;  /* 0x0000000815047825 */ /* 0x001fca00078e0204 */
[----:B------:R-:W-:Y:S01]  /*0a80*/  STG.E.64 desc[UR8][R4.64], R2 ;  /* 0x0000000204007986 */ /* 0x000fe2000c101b08 */
[----:B------:R-:W-:Y:S05]  /*0a90*/  EXIT ;  /* 0x000000000000794d */ /* 0x000fea0003800000 */
.L_x_13:
        /* <DEDUP_REMOVED lines=14> */
.L_x_15:


//--------------------- .nv.shared.reserved.0     --------------------------
	.section	.nv.shared.reserved.0,"aw",@nobits
	.weak		__nv_reservedSMEM_offset_0_alias
	.size		__nv_reservedSMEM_offset_0_alias, 0, 64
	.other		__nv_reservedSMEM_offset_0_alias,@"STO_CUDA_RESERVED_SHARED STV_DEFAULT"
__nv_reservedSMEM_offset_0_alias:
	.zero		0
	.zero		64


//--------------------- .nv.constant0._Z20convolutionColumnGPUPdS_S_iii --------------------------
	.section	.nv.constant0._Z20convolutionColumnGPUPdS_S_iii,"a",@progbits
	.sectionflags	@""
	.align	4
.nv.constant0._Z20convolutionColumnGPUPdS_S_iii:
	.zero		932


//--------------------- .nv.constant0._Z17convolutionRowGPUPdS_S_iii --------------------------
	.section	.nv.constant0._Z17convolutionRowGPUPdS_S_iii,"a",@progbits
	.sectionflags	@""
	.align	4
.nv.constant0._Z17convolutionRowGPUPdS_S_iii:
	.zero		932


//--------------------- SYMBOLS --------------------------

	.type		.nv.reservedSmem.offset0,@object
	.size		.nv.reservedSmem.offset0,0x4
